//
// Generated by NVIDIA NVVM Compiler
//
// Compiler Build ID: CL-36424714
// Cuda compilation tools, release 13.0, V13.0.88
// Based on NVVM 20.0.0
//

.version 9.0
.target sm_100
.address_size 64

	// .globl	_Z17gemv_i3_v2_kernelI6__halfLi128ELi32EEvPKT_PKhS3_S3_PS1_

.visible .entry _Z17gemv_i3_v2_kernelI6__halfLi128ELi32EEvPKT_PKhS3_S3_PS1_(
	.param .u64 .ptr .align 1 _Z17gemv_i3_v2_kernelI6__halfLi128ELi32EEvPKT_PKhS3_S3_PS1__param_0,
	.param .u64 .ptr .align 1 _Z17gemv_i3_v2_kernelI6__halfLi128ELi32EEvPKT_PKhS3_S3_PS1__param_1,
	.param .u64 .ptr .align 1 _Z17gemv_i3_v2_kernelI6__halfLi128ELi32EEvPKT_PKhS3_S3_PS1__param_2,
	.param .u64 .ptr .align 1 _Z17gemv_i3_v2_kernelI6__halfLi128ELi32EEvPKT_PKhS3_S3_PS1__param_3,
	.param .u64 .ptr .align 1 _Z17gemv_i3_v2_kernelI6__halfLi128ELi32EEvPKT_PKhS3_S3_PS1__param_4
)
{
	.reg .pred 	%p<7>;
	.reg .b16 	%rs<6>;
	.reg .b32 	%r<831>;
	.reg .b32 	%f<270>;
	.reg .b64 	%rd<25>;

	ld.param.u64 	%rd3, [_Z17gemv_i3_v2_kernelI6__halfLi128ELi32EEvPKT_PKhS3_S3_PS1__param_0];
	ld.param.u64 	%rd4, [_Z17gemv_i3_v2_kernelI6__halfLi128ELi32EEvPKT_PKhS3_S3_PS1__param_1];
	ld.param.u64 	%rd5, [_Z17gemv_i3_v2_kernelI6__halfLi128ELi32EEvPKT_PKhS3_S3_PS1__param_2];
	ld.param.u64 	%rd2, [_Z17gemv_i3_v2_kernelI6__halfLi128ELi32EEvPKT_PKhS3_S3_PS1__param_4];
	cvta.to.global.u64 	%rd6, %rd5;
	cvta.to.global.u64 	%rd7, %rd3;
	cvta.to.global.u64 	%rd8, %rd4;
	mov.u32 	%r1, %ctaid.x;
	mul.lo.s32 	%r802, %r1, 1536;
	cvt.u64.u32 	%rd9, %r802;
	add.s64 	%rd10, %rd8, %rd9;
	shl.b32 	%r803, %r1, 5;
	cvt.u64.u32 	%rd11, %r803;
	mov.u32 	%r804, %tid.x;
	cvt.u64.u32 	%rd12, %r804;
	mul.wide.u32 	%rd13, %r804, 16;
	add.s64 	%rd14, %rd10, %rd13;
	ld.global.nc.v4.u32 	{%r7, %r37, %r67, %r97}, [%rd14];
	ld.global.nc.v4.u32 	{%r207, %r237, %r267, %r297}, [%rd14+512];
	add.s64 	%rd15, %rd7, %rd13;
	ld.global.nc.v4.u32 	{%r123, %r128, %r133, %r138}, [%rd15];
	mov.b32 	%r709, 983055;
	mov.b32 	%r714, 1677747200;
	// begin inline asm
	lop3.b32 %r2, %r7, %r709, %r714, 234;

	// end inline asm
	mov.b32 	%r713, 15728880;
	// begin inline asm
	lop3.b32 %r6, %r7, %r713, %r714, 234;

	// end inline asm
	mov.b32 	%r717, 1678271496;
	// begin inline asm
	{sub.f16x2 %r10,%r2,%r717;
}
	// end inline asm
	mov.b32 	%r720, 738208768;
	mov.b32 	%r721, -729754496;
	// begin inline asm
	{fma.rn.f16x2 %r13,%r6,%r720,%r721;
}
	// end inline asm
	shr.u32 	%r22, %r7, 4;
	// begin inline asm
	lop3.b32 %r17, %r22, %r709, %r714, 234;

	// end inline asm
	// begin inline asm
	lop3.b32 %r21, %r22, %r713, %r714, 234;

	// end inline asm
	// begin inline asm
	{sub.f16x2 %r25,%r17,%r717;
}
	// end inline asm
	// begin inline asm
	{fma.rn.f16x2 %r28,%r21,%r720,%r721;
}
	// end inline asm
	ld.global.nc.v4.u32 	{%r143, %r148, %r153, %r158}, [%rd15+512];
	// begin inline asm
	lop3.b32 %r32, %r37, %r709, %r714, 234;

	// end inline asm
	// begin inline asm
	lop3.b32 %r36, %r37, %r713, %r714, 234;

	// end inline asm
	// begin inline asm
	{sub.f16x2 %r40,%r32,%r717;
}
	// end inline asm
	// begin inline asm
	{fma.rn.f16x2 %r43,%r36,%r720,%r721;
}
	// end inline asm
	shr.u32 	%r52, %r37, 4;
	// begin inline asm
	lop3.b32 %r47, %r52, %r709, %r714, 234;

	// end inline asm
	// begin inline asm
	lop3.b32 %r51, %r52, %r713, %r714, 234;

	// end inline asm
	// begin inline asm
	{sub.f16x2 %r55,%r47,%r717;
}
	// end inline asm
	// begin inline asm
	{fma.rn.f16x2 %r58,%r51,%r720,%r721;
}
	// end inline asm
	ld.global.nc.v4.u32 	{%r163, %r168, %r173, %r178}, [%rd15+1024];
	// begin inline asm
	lop3.b32 %r62, %r67, %r709, %r714, 234;

	// end inline asm
	// begin inline asm
	lop3.b32 %r66, %r67, %r713, %r714, 234;

	// end inline asm
	// begin inline asm
	{sub.f16x2 %r70,%r62,%r717;
}
	// end inline asm
	// begin inline asm
	{fma.rn.f16x2 %r73,%r66,%r720,%r721;
}
	// end inline asm
	shr.u32 	%r82, %r67, 4;
	// begin inline asm
	lop3.b32 %r77, %r82, %r709, %r714, 234;

	// end inline asm
	// begin inline asm
	lop3.b32 %r81, %r82, %r713, %r714, 234;

	// end inline asm
	// begin inline asm
	{sub.f16x2 %r85,%r77,%r717;
}
	// end inline asm
	// begin inline asm
	{fma.rn.f16x2 %r88,%r81,%r720,%r721;
}
	// end inline asm
	ld.global.nc.v4.u32 	{%r183, %r188, %r193, %r198}, [%rd15+1536];
	// begin inline asm
	lop3.b32 %r92, %r97, %r709, %r714, 234;

	// end inline asm
	// begin inline asm
	lop3.b32 %r96, %r97, %r713, %r714, 234;

	// end inline asm
	// begin inline asm
	{sub.f16x2 %r100,%r92,%r717;
}
	// end inline asm
	// begin inline asm
	{fma.rn.f16x2 %r103,%r96,%r720,%r721;
}
	// end inline asm
	shr.u32 	%r112, %r97, 4;
	// begin inline asm
	lop3.b32 %r107, %r112, %r709, %r714, 234;

	// end inline asm
	// begin inline asm
	lop3.b32 %r111, %r112, %r713, %r714, 234;

	// end inline asm
	// begin inline asm
	{sub.f16x2 %r115,%r107,%r717;
}
	// end inline asm
	// begin inline asm
	{fma.rn.f16x2 %r118,%r111,%r720,%r721;
}
	// end inline asm
	ld.global.nc.v4.u32 	{%r407, %r437, %r467, %r497}, [%rd14+1024];
	// begin inline asm
	{mul.f16x2 %r122,%r123,%r10;
}
	// end inline asm
	// begin inline asm
	{.reg .f16 low,high;
  mov.b32 {low,high},%r122;
  cvt.f32.f16 %f2, low;}

	// end inline asm
	// begin inline asm
	{.reg .f16 low,high;
  mov.b32 {low,high},%r122;
  cvt.f32.f16 %f3, high;}

	// end inline asm
	add.f32 	%f131, %f2, %f3;
	add.f32 	%f132, %f131, 0f00000000;
	// begin inline asm
	{mul.f16x2 %r127,%r128,%r13;
}
	// end inline asm
	// begin inline asm
	{.reg .f16 low,high;
  mov.b32 {low,high},%r127;
  cvt.f32.f16 %f4, low;}

	// end inline asm
	// begin inline asm
	{.reg .f16 low,high;
  mov.b32 {low,high},%r127;
  cvt.f32.f16 %f5, high;}

	// end inline asm
	add.f32 	%f133, %f4, %f5;
	add.f32 	%f134, %f132, %f133;
	// begin inline asm
	{mul.f16x2 %r132,%r133,%r25;
}
	// end inline asm
	// begin inline asm
	{.reg .f16 low,high;
  mov.b32 {low,high},%r132;
  cvt.f32.f16 %f6, low;}

	// end inline asm
	// begin inline asm
	{.reg .f16 low,high;
  mov.b32 {low,high},%r132;
  cvt.f32.f16 %f7, high;}

	// end inline asm
	add.f32 	%f135, %f6, %f7;
	add.f32 	%f136, %f134, %f135;
	// begin inline asm
	{mul.f16x2 %r137,%r138,%r28;
}
	// end inline asm
	// begin inline asm
	{.reg .f16 low,high;
  mov.b32 {low,high},%r137;
  cvt.f32.f16 %f8, low;}

	// end inline asm
	// begin inline asm
	{.reg .f16 low,high;
  mov.b32 {low,high},%r137;
  cvt.f32.f16 %f9, high;}

	// end inline asm
	add.f32 	%f137, %f8, %f9;
	add.f32 	%f138, %f136, %f137;
	// begin inline asm
	{mul.f16x2 %r142,%r143,%r40;
}
	// end inline asm
	// begin inline asm
	{.reg .f16 low,high;
  mov.b32 {low,high},%r142;
  cvt.f32.f16 %f10, low;}

	// end inline asm
	// begin inline asm
	{.reg .f16 low,high;
  mov.b32 {low,high},%r142;
  cvt.f32.f16 %f11, high;}

	// end inline asm
	add.f32 	%f139, %f10, %f11;
	add.f32 	%f140, %f138, %f139;
	// begin inline asm
	{mul.f16x2 %r147,%r148,%r43;
}
	// end inline asm
	// begin inline asm
	{.reg .f16 low,high;
  mov.b32 {low,high},%r147;
  cvt.f32.f16 %f12, low;}

	// end inline asm
	// begin inline asm
	{.reg .f16 low,high;
  mov.b32 {low,high},%r147;
  cvt.f32.f16 %f13, high;}

	// end inline asm
	add.f32 	%f141, %f12, %f13;
	add.f32 	%f142, %f140, %f141;
	// begin inline asm
	{mul.f16x2 %r152,%r153,%r55;
}
	// end inline asm
	// begin inline asm
	{.reg .f16 low,high;
  mov.b32 {low,high},%r152;
  cvt.f32.f16 %f14, low;}

	// end inline asm
	// begin inline asm
	{.reg .f16 low,high;
  mov.b32 {low,high},%r152;
  cvt.f32.f16 %f15, high;}

	// end inline asm
	add.f32 	%f143, %f14, %f15;
	add.f32 	%f144, %f142, %f143;
	// begin inline asm
	{mul.f16x2 %r157,%r158,%r58;
}
	// end inline asm
	// begin inline asm
	{.reg .f16 low,high;
  mov.b32 {low,high},%r157;
  cvt.f32.f16 %f16, low;}

	// end inline asm
	// begin inline asm
	{.reg .f16 low,high;
  mov.b32 {low,high},%r157;
  cvt.f32.f16 %f17, high;}

	// end inline asm
	add.f32 	%f145, %f16, %f17;
	add.f32 	%f146, %f144, %f145;
	// begin inline asm
	{mul.f16x2 %r162,%r163,%r70;
}
	// end inline asm
	// begin inline asm
	{.reg .f16 low,high;
  mov.b32 {low,high},%r162;
  cvt.f32.f16 %f18, low;}

	// end inline asm
	// begin inline asm
	{.reg .f16 low,high;
  mov.b32 {low,high},%r162;
  cvt.f32.f16 %f19, high;}

	// end inline asm
	add.f32 	%f147, %f18, %f19;
	add.f32 	%f148, %f146, %f147;
	// begin inline asm
	{mul.f16x2 %r167,%r168,%r73;
}
	// end inline asm
	// begin inline asm
	{.reg .f16 low,high;
  mov.b32 {low,high},%r167;
  cvt.f32.f16 %f20, low;}

	// end inline asm
	// begin inline asm
	{.reg .f16 low,high;
  mov.b32 {low,high},%r167;
  cvt.f32.f16 %f21, high;}

	// end inline asm
	add.f32 	%f149, %f20, %f21;
	add.f32 	%f150, %f148, %f149;
	// begin inline asm
	{mul.f16x2 %r172,%r173,%r85;
}
	// end inline asm
	// begin inline asm
	{.reg .f16 low,high;
  mov.b32 {low,high},%r172;
  cvt.f32.f16 %f22, low;}

	// end inline asm
	// begin inline asm
	{.reg .f16 low,high;
  mov.b32 {low,high},%r172;
  cvt.f32.f16 %f23, high;}

	// end inline asm
	add.f32 	%f151, %f22, %f23;
	add.f32 	%f152, %f150, %f151;
	// begin inline asm
	{mul.f16x2 %r177,%r178,%r88;
}
	// end inline asm
	// begin inline asm
	{.reg .f16 low,high;
  mov.b32 {low,high},%r177;
  cvt.f32.f16 %f24, low;}

	// end inline asm
	// begin inline asm
	{.reg .f16 low,high;
  mov.b32 {low,high},%r177;
  cvt.f32.f16 %f25, high;}

	// end inline asm
	add.f32 	%f153, %f24, %f25;
	add.f32 	%f154, %f152, %f153;
	// begin inline asm
	{mul.f16x2 %r182,%r183,%r100;
}
	// end inline asm
	// begin inline asm
	{.reg .f16 low,high;
  mov.b32 {low,high},%r182;
  cvt.f32.f16 %f26, low;}

	// end inline asm
	// begin inline asm
	{.reg .f16 low,high;
  mov.b32 {low,high},%r182;
  cvt.f32.f16 %f27, high;}

	// end inline asm
	add.f32 	%f155, %f26, %f27;
	add.f32 	%f156, %f154, %f155;
	// begin inline asm
	{mul.f16x2 %r187,%r188,%r103;
}
	// end inline asm
	// begin inline asm
	{.reg .f16 low,high;
  mov.b32 {low,high},%r187;
  cvt.f32.f16 %f28, low;}

	// end inline asm
	// begin inline asm
	{.reg .f16 low,high;
  mov.b32 {low,high},%r187;
  cvt.f32.f16 %f29, high;}

	// end inline asm
	add.f32 	%f157, %f28, %f29;
	add.f32 	%f158, %f156, %f157;
	// begin inline asm
	{mul.f16x2 %r192,%r193,%r115;
}
	// end inline asm
	// begin inline asm
	{.reg .f16 low,high;
  mov.b32 {low,high},%r192;
  cvt.f32.f16 %f30, low;}

	// end inline asm
	// begin inline asm
	{.reg .f16 low,high;
  mov.b32 {low,high},%r192;
  cvt.f32.f16 %f31, high;}

	// end inline asm
	add.f32 	%f159, %f30, %f31;
	add.f32 	%f160, %f158, %f159;
	// begin inline asm
	{mul.f16x2 %r197,%r198,%r118;
}
	// end inline asm
	// begin inline asm
	{.reg .f16 low,high;
  mov.b32 {low,high},%r197;
  cvt.f32.f16 %f32, low;}

	// end inline asm
	// begin inline asm
	{.reg .f16 low,high;
  mov.b32 {low,high},%r197;
  cvt.f32.f16 %f33, high;}

	// end inline asm
	add.f32 	%f161, %f32, %f33;
	add.f32 	%f162, %f160, %f161;
	ld.global.nc.v4.u32 	{%r323, %r328, %r333, %r338}, [%rd15+2048];
	// begin inline asm
	lop3.b32 %r202, %r207, %r709, %r714, 234;

	// end inline asm
	// begin inline asm
	lop3.b32 %r206, %r207, %r713, %r714, 234;

	// end inline asm
	// begin inline asm
	{sub.f16x2 %r210,%r202,%r717;
}
	// end inline asm
	// begin inline asm
	{fma.rn.f16x2 %r213,%r206,%r720,%r721;
}
	// end inline asm
	shr.u32 	%r222, %r207, 4;
	// begin inline asm
	lop3.b32 %r217, %r222, %r709, %r714, 234;

	// end inline asm
	// begin inline asm
	lop3.b32 %r221, %r222, %r713, %r714, 234;

	// end inline asm
	// begin inline asm
	{sub.f16x2 %r225,%r217,%r717;
}
	// end inline asm
	// begin inline asm
	{fma.rn.f16x2 %r228,%r221,%r720,%r721;
}
	// end inline asm
	ld.global.nc.v4.u32 	{%r343, %r348, %r353, %r358}, [%rd15+2560];
	// begin inline asm
	lop3.b32 %r232, %r237, %r709, %r714, 234;

	// end inline asm
	// begin inline asm
	lop3.b32 %r236, %r237, %r713, %r714, 234;

	// end inline asm
	// begin inline asm
	{sub.f16x2 %r240,%r232,%r717;
}
	// end inline asm
	// begin inline asm
	{fma.rn.f16x2 %r243,%r236,%r720,%r721;
}
	// end inline asm
	shr.u32 	%r252, %r237, 4;
	// begin inline asm
	lop3.b32 %r247, %r252, %r709, %r714, 234;

	// end inline asm
	// begin inline asm
	lop3.b32 %r251, %r252, %r713, %r714, 234;

	// end inline asm
	// begin inline asm
	{sub.f16x2 %r255,%r247,%r717;
}
	// end inline asm
	// begin inline asm
	{fma.rn.f16x2 %r258,%r251,%r720,%r721;
}
	// end inline asm
	ld.global.nc.v4.u32 	{%r363, %r368, %r373, %r378}, [%rd15+3072];
	// begin inline asm
	lop3.b32 %r262, %r267, %r709, %r714, 234;

	// end inline asm
	// begin inline asm
	lop3.b32 %r266, %r267, %r713, %r714, 234;

	// end inline asm
	// begin inline asm
	{sub.f16x2 %r270,%r262,%r717;
}
	// end inline asm
	// begin inline asm
	{fma.rn.f16x2 %r273,%r266,%r720,%r721;
}
	// end inline asm
	shr.u32 	%r282, %r267, 4;
	// begin inline asm
	lop3.b32 %r277, %r282, %r709, %r714, 234;

	// end inline asm
	// begin inline asm
	lop3.b32 %r281, %r282, %r713, %r714, 234;

	// end inline asm
	// begin inline asm
	{sub.f16x2 %r285,%r277,%r717;
}
	// end inline asm
	// begin inline asm
	{fma.rn.f16x2 %r288,%r281,%r720,%r721;
}
	// end inline asm
	ld.global.nc.v4.u32 	{%r383, %r388, %r393, %r398}, [%rd15+3584];
	// begin inline asm
	lop3.b32 %r292, %r297, %r709, %r714, 234;

	// end inline asm
	// begin inline asm
	lop3.b32 %r296, %r297, %r713, %r714, 234;

	// end inline asm
	// begin inline asm
	{sub.f16x2 %r300,%r292,%r717;
}
	// end inline asm
	// begin inline asm
	{fma.rn.f16x2 %r303,%r296,%r720,%r721;
}
	// end inline asm
	shr.u32 	%r312, %r297, 4;
	// begin inline asm
	lop3.b32 %r307, %r312, %r709, %r714, 234;

	// end inline asm
	// begin inline asm
	lop3.b32 %r311, %r312, %r713, %r714, 234;

	// end inline asm
	// begin inline asm
	{sub.f16x2 %r315,%r307,%r717;
}
	// end inline asm
	// begin inline asm
	{fma.rn.f16x2 %r318,%r311,%r720,%r721;
}
	// end inline asm
	// begin inline asm
	{mul.f16x2 %r322,%r323,%r210;
}
	// end inline asm
	// begin inline asm
	{.reg .f16 low,high;
  mov.b32 {low,high},%r322;
  cvt.f32.f16 %f34, low;}

	// end inline asm
	// begin inline asm
	{.reg .f16 low,high;
  mov.b32 {low,high},%r322;
  cvt.f32.f16 %f35, high;}

	// end inline asm
	add.f32 	%f163, %f34, %f35;
	add.f32 	%f164, %f162, %f163;
	// begin inline asm
	{mul.f16x2 %r327,%r328,%r213;
}
	// end inline asm
	// begin inline asm
	{.reg .f16 low,high;
  mov.b32 {low,high},%r327;
  cvt.f32.f16 %f36, low;}

	// end inline asm
	// begin inline asm
	{.reg .f16 low,high;
  mov.b32 {low,high},%r327;
  cvt.f32.f16 %f37, high;}

	// end inline asm
	add.f32 	%f165, %f36, %f37;
	add.f32 	%f166, %f164, %f165;
	// begin inline asm
	{mul.f16x2 %r332,%r333,%r225;
}
	// end inline asm
	// begin inline asm
	{.reg .f16 low,high;
  mov.b32 {low,high},%r332;
  cvt.f32.f16 %f38, low;}

	// end inline asm
	// begin inline asm
	{.reg .f16 low,high;
  mov.b32 {low,high},%r332;
  cvt.f32.f16 %f39, high;}

	// end inline asm
	add.f32 	%f167, %f38, %f39;
	add.f32 	%f168, %f166, %f167;
	// begin inline asm
	{mul.f16x2 %r337,%r338,%r228;
}
	// end inline asm
	// begin inline asm
	{.reg .f16 low,high;
  mov.b32 {low,high},%r337;
  cvt.f32.f16 %f40, low;}

	// end inline asm
	// begin inline asm
	{.reg .f16 low,high;
  mov.b32 {low,high},%r337;
  cvt.f32.f16 %f41, high;}

	// end inline asm
	add.f32 	%f169, %f40, %f41;
	add.f32 	%f170, %f168, %f169;
	// begin inline asm
	{mul.f16x2 %r342,%r343,%r240;
}
	// end inline asm
	// begin inline asm
	{.reg .f16 low,high;
  mov.b32 {low,high},%r342;
  cvt.f32.f16 %f42, low;}

	// end inline asm
	// begin inline asm
	{.reg .f16 low,high;
  mov.b32 {low,high},%r342;
  cvt.f32.f16 %f43, high;}

	// end inline asm
	add.f32 	%f171, %f42, %f43;
	add.f32 	%f172, %f170, %f171;
	// begin inline asm
	{mul.f16x2 %r347,%r348,%r243;
}
	// end inline asm
	// begin inline asm
	{.reg .f16 low,high;
  mov.b32 {low,high},%r347;
  cvt.f32.f16 %f44, low;}

	// end inline asm
	// begin inline asm
	{.reg .f16 low,high;
  mov.b32 {low,high},%r347;
  cvt.f32.f16 %f45, high;}

	// end inline asm
	add.f32 	%f173, %f44, %f45;
	add.f32 	%f174, %f172, %f173;
	// begin inline asm
	{mul.f16x2 %r352,%r353,%r255;
}
	// end inline asm
	// begin inline asm
	{.reg .f16 low,high;
  mov.b32 {low,high},%r352;
  cvt.f32.f16 %f46, low;}

	// end inline asm
	// begin inline asm
	{.reg .f16 low,high;
  mov.b32 {low,high},%r352;
  cvt.f32.f16 %f47, high;}

	// end inline asm
	add.f32 	%f175, %f46, %f47;
	add.f32 	%f176, %f174, %f175;
	// begin inline asm
	{mul.f16x2 %r357,%r358,%r258;
}
	// end inline asm
	// begin inline asm
	{.reg .f16 low,high;
  mov.b32 {low,high},%r357;
  cvt.f32.f16 %f48, low;}

	// end inline asm
	// begin inline asm
	{.reg .f16 low,high;
  mov.b32 {low,high},%r357;
  cvt.f32.f16 %f49, high;}

	// end inline asm
	add.f32 	%f177, %f48, %f49;
	add.f32 	%f178, %f176, %f177;
	// begin inline asm
	{mul.f16x2 %r362,%r363,%r270;
}
	// end inline asm
	// begin inline asm
	{.reg .f16 low,high;
  mov.b32 {low,high},%r362;
  cvt.f32.f16 %f50, low;}

	// end inline asm
	// begin inline asm
	{.reg .f16 low,high;
  mov.b32 {low,high},%r362;
  cvt.f32.f16 %f51, high;}

	// end inline asm
	add.f32 	%f179, %f50, %f51;
	add.f32 	%f180, %f178, %f179;
	// begin inline asm
	{mul.f16x2 %r367,%r368,%r273;
}
	// end inline asm
	// begin inline asm
	{.reg .f16 low,high;
  mov.b32 {low,high},%r367;
  cvt.f32.f16 %f52, low;}

	// end inline asm
	// begin inline asm
	{.reg .f16 low,high;
  mov.b32 {low,high},%r367;
  cvt.f32.f16 %f53, high;}

	// end inline asm
	add.f32 	%f181, %f52, %f53;
	add.f32 	%f182, %f180, %f181;
	// begin inline asm
	{mul.f16x2 %r372,%r373,%r285;
}
	// end inline asm
	// begin inline asm
	{.reg .f16 low,high;
  mov.b32 {low,high},%r372;
  cvt.f32.f16 %f54, low;}

	// end inline asm
	// begin inline asm
	{.reg .f16 low,high;
  mov.b32 {low,high},%r372;
  cvt.f32.f16 %f55, high;}

	// end inline asm
	add.f32 	%f183, %f54, %f55;
	add.f32 	%f184, %f182, %f183;
	// begin inline asm
	{mul.f16x2 %r377,%r378,%r288;
}
	// end inline asm
	// begin inline asm
	{.reg .f16 low,high;
  mov.b32 {low,high},%r377;
  cvt.f32.f16 %f56, low;}

	// end inline asm
	// begin inline asm
	{.reg .f16 low,high;
  mov.b32 {low,high},%r377;
  cvt.f32.f16 %f57, high;}

	// end inline asm
	add.f32 	%f185, %f56, %f57;
	add.f32 	%f186, %f184, %f185;
	// begin inline asm
	{mul.f16x2 %r382,%r383,%r300;
}
	// end inline asm
	// begin inline asm
	{.reg .f16 low,high;
  mov.b32 {low,high},%r382;
  cvt.f32.f16 %f58, low;}

	// end inline asm
	// begin inline asm
	{.reg .f16 low,high;
  mov.b32 {low,high},%r382;
  cvt.f32.f16 %f59, high;}

	// end inline asm
	add.f32 	%f187, %f58, %f59;
	add.f32 	%f188, %f186, %f187;
	// begin inline asm
	{mul.f16x2 %r387,%r388,%r303;
}
	// end inline asm
	// begin inline asm
	{.reg .f16 low,high;
  mov.b32 {low,high},%r387;
  cvt.f32.f16 %f60, low;}

	// end inline asm
	// begin inline asm
	{.reg .f16 low,high;
  mov.b32 {low,high},%r387;
  cvt.f32.f16 %f61, high;}

	// end inline asm
	add.f32 	%f189, %f60, %f61;
	add.f32 	%f190, %f188, %f189;
	// begin inline asm
	{mul.f16x2 %r392,%r393,%r315;
}
	// end inline asm
	// begin inline asm
	{.reg .f16 low,high;
  mov.b32 {low,high},%r392;
  cvt.f32.f16 %f62, low;}

	// end inline asm
	// begin inline asm
	{.reg .f16 low,high;
  mov.b32 {low,high},%r392;
  cvt.f32.f16 %f63, high;}

	// end inline asm
	add.f32 	%f191, %f62, %f63;
	add.f32 	%f192, %f190, %f191;
	// begin inline asm
	{mul.f16x2 %r397,%r398,%r318;
}
	// end inline asm
	// begin inline asm
	{.reg .f16 low,high;
  mov.b32 {low,high},%r397;
  cvt.f32.f16 %f64, low;}

	// end inline asm
	// begin inline asm
	{.reg .f16 low,high;
  mov.b32 {low,high},%r397;
  cvt.f32.f16 %f65, high;}

	// end inline asm
	add.f32 	%f193, %f64, %f65;
	add.f32 	%f194, %f192, %f193;
	ld.global.nc.v4.u32 	{%r523, %r528, %r533, %r538}, [%rd15+4096];
	// begin inline asm
	lop3.b32 %r402, %r407, %r709, %r714, 234;

	// end inline asm
	// begin inline asm
	lop3.b32 %r406, %r407, %r713, %r714, 234;

	// end inline asm
	// begin inline asm
	{sub.f16x2 %r410,%r402,%r717;
}
	// end inline asm
	// begin inline asm
	{fma.rn.f16x2 %r413,%r406,%r720,%r721;
}
	// end inline asm
	shr.u32 	%r422, %r407, 4;
	// begin inline asm
	lop3.b32 %r417, %r422, %r709, %r714, 234;

	// end inline asm
	// begin inline asm
	lop3.b32 %r421, %r422, %r713, %r714, 234;

	// end inline asm
	// begin inline asm
	{sub.f16x2 %r425,%r417,%r717;
}
	// end inline asm
	// begin inline asm
	{fma.rn.f16x2 %r428,%r421,%r720,%r721;
}
	// end inline asm
	ld.global.nc.v4.u32 	{%r543, %r548, %r553, %r558}, [%rd15+4608];
	// begin inline asm
	lop3.b32 %r432, %r437, %r709, %r714, 234;

	// end inline asm
	// begin inline asm
	lop3.b32 %r436, %r437, %r713, %r714, 234;

	// end inline asm
	// begin inline asm
	{sub.f16x2 %r440,%r432,%r717;
}
	// end inline asm
	// begin inline asm
	{fma.rn.f16x2 %r443,%r436,%r720,%r721;
}
	// end inline asm
	shr.u32 	%r452, %r437, 4;
	// begin inline asm
	lop3.b32 %r447, %r452, %r709, %r714, 234;

	// end inline asm
	// begin inline asm
	lop3.b32 %r451, %r452, %r713, %r714, 234;

	// end inline asm
	// begin inline asm
	{sub.f16x2 %r455,%r447,%r717;
}
	// end inline asm
	// begin inline asm
	{fma.rn.f16x2 %r458,%r451,%r720,%r721;
}
	// end inline asm
	ld.global.nc.v4.u32 	{%r563, %r568, %r573, %r578}, [%rd15+5120];
	// begin inline asm
	lop3.b32 %r462, %r467, %r709, %r714, 234;

	// end inline asm
	// begin inline asm
	lop3.b32 %r466, %r467, %r713, %r714, 234;

	// end inline asm
	// begin inline asm
	{sub.f16x2 %r470,%r462,%r717;
}
	// end inline asm
	// begin inline asm
	{fma.rn.f16x2 %r473,%r466,%r720,%r721;
}
	// end inline asm
	shr.u32 	%r482, %r467, 4;
	// begin inline asm
	lop3.b32 %r477, %r482, %r709, %r714, 234;

	// end inline asm
	// begin inline asm
	lop3.b32 %r481, %r482, %r713, %r714, 234;

	// end inline asm
	// begin inline asm
	{sub.f16x2 %r485,%r477,%r717;
}
	// end inline asm
	// begin inline asm
	{fma.rn.f16x2 %r488,%r481,%r720,%r721;
}
	// end inline asm
	ld.global.nc.v4.u32 	{%r583, %r588, %r593, %r598}, [%rd15+5632];
	// begin inline asm
	lop3.b32 %r492, %r497, %r709, %r714, 234;

	// end inline asm
	// begin inline asm
	lop3.b32 %r496, %r497, %r713, %r714, 234;

	// end inline asm
	// begin inline asm
	{sub.f16x2 %r500,%r492,%r717;
}
	// end inline asm
	// begin inline asm
	{fma.rn.f16x2 %r503,%r496,%r720,%r721;
}
	// end inline asm
	shr.u32 	%r512, %r497, 4;
	// begin inline asm
	lop3.b32 %r507, %r512, %r709, %r714, 234;

	// end inline asm
	// begin inline asm
	lop3.b32 %r511, %r512, %r713, %r714, 234;

	// end inline asm
	// begin inline asm
	{sub.f16x2 %r515,%r507,%r717;
}
	// end inline asm
	// begin inline asm
	{fma.rn.f16x2 %r518,%r511,%r720,%r721;
}
	// end inline asm
	// begin inline asm
	{mul.f16x2 %r522,%r523,%r410;
}
	// end inline asm
	// begin inline asm
	{.reg .f16 low,high;
  mov.b32 {low,high},%r522;
  cvt.f32.f16 %f66, low;}

	// end inline asm
	// begin inline asm
	{.reg .f16 low,high;
  mov.b32 {low,high},%r522;
  cvt.f32.f16 %f67, high;}

	// end inline asm
	add.f32 	%f195, %f66, %f67;
	add.f32 	%f196, %f194, %f195;
	// begin inline asm
	{mul.f16x2 %r527,%r528,%r413;
}
	// end inline asm
	// begin inline asm
	{.reg .f16 low,high;
  mov.b32 {low,high},%r527;
  cvt.f32.f16 %f68, low;}

	// end inline asm
	// begin inline asm
	{.reg .f16 low,high;
  mov.b32 {low,high},%r527;
  cvt.f32.f16 %f69, high;}

	// end inline asm
	add.f32 	%f197, %f68, %f69;
	add.f32 	%f198, %f196, %f197;
	// begin inline asm
	{mul.f16x2 %r532,%r533,%r425;
}
	// end inline asm
	// begin inline asm
	{.reg .f16 low,high;
  mov.b32 {low,high},%r532;
  cvt.f32.f16 %f70, low;}

	// end inline asm
	// begin inline asm
	{.reg .f16 low,high;
  mov.b32 {low,high},%r532;
  cvt.f32.f16 %f71, high;}

	// end inline asm
	add.f32 	%f199, %f70, %f71;
	add.f32 	%f200, %f198, %f199;
	// begin inline asm
	{mul.f16x2 %r537,%r538,%r428;
}
	// end inline asm
	// begin inline asm
	{.reg .f16 low,high;
  mov.b32 {low,high},%r537;
  cvt.f32.f16 %f72, low;}

	// end inline asm
	// begin inline asm
	{.reg .f16 low,high;
  mov.b32 {low,high},%r537;
  cvt.f32.f16 %f73, high;}

	// end inline asm
	add.f32 	%f201, %f72, %f73;
	add.f32 	%f202, %f200, %f201;
	// begin inline asm
	{mul.f16x2 %r542,%r543,%r440;
}
	// end inline asm
	// begin inline asm
	{.reg .f16 low,high;
  mov.b32 {low,high},%r542;
  cvt.f32.f16 %f74, low;}

	// end inline asm
	// begin inline asm
	{.reg .f16 low,high;
  mov.b32 {low,high},%r542;
  cvt.f32.f16 %f75, high;}

	// end inline asm
	add.f32 	%f203, %f74, %f75;
	add.f32 	%f204, %f202, %f203;
	// begin inline asm
	{mul.f16x2 %r547,%r548,%r443;
}
	// end inline asm
	// begin inline asm
	{.reg .f16 low,high;
  mov.b32 {low,high},%r547;
  cvt.f32.f16 %f76, low;}

	// end inline asm
	// begin inline asm
	{.reg .f16 low,high;
  mov.b32 {low,high},%r547;
  cvt.f32.f16 %f77, high;}

	// end inline asm
	add.f32 	%f205, %f76, %f77;
	add.f32 	%f206, %f204, %f205;
	// begin inline asm
	{mul.f16x2 %r552,%r553,%r455;
}
	// end inline asm
	// begin inline asm
	{.reg .f16 low,high;
  mov.b32 {low,high},%r552;
  cvt.f32.f16 %f78, low;}

	// end inline asm
	// begin inline asm
	{.reg .f16 low,high;
  mov.b32 {low,high},%r552;
  cvt.f32.f16 %f79, high;}

	// end inline asm
	add.f32 	%f207, %f78, %f79;
	add.f32 	%f208, %f206, %f207;
	// begin inline asm
	{mul.f16x2 %r557,%r558,%r458;
}
	// end inline asm
	// begin inline asm
	{.reg .f16 low,high;
  mov.b32 {low,high},%r557;
  cvt.f32.f16 %f80, low;}

	// end inline asm
	// begin inline asm
	{.reg .f16 low,high;
  mov.b32 {low,high},%r557;
  cvt.f32.f16 %f81, high;}

	// end inline asm
	add.f32 	%f209, %f80, %f81;
	add.f32 	%f210, %f208, %f209;
	// begin inline asm
	{mul.f16x2 %r562,%r563,%r470;
}
	// end inline asm
	// begin inline asm
	{.reg .f16 low,high;
  mov.b32 {low,high},%r562;
  cvt.f32.f16 %f82, low;}

	// end inline asm
	// begin inline asm
	{.reg .f16 low,high;
  mov.b32 {low,high},%r562;
  cvt.f32.f16 %f83, high;}

	// end inline asm
	add.f32 	%f211, %f82, %f83;
	add.f32 	%f212, %f210, %f211;
	// begin inline asm
	{mul.f16x2 %r567,%r568,%r473;
}
	// end inline asm
	// begin inline asm
	{.reg .f16 low,high;
  mov.b32 {low,high},%r567;
  cvt.f32.f16 %f84, low;}

	// end inline asm
	// begin inline asm
	{.reg .f16 low,high;
  mov.b32 {low,high},%r567;
  cvt.f32.f16 %f85, high;}

	// end inline asm
	add.f32 	%f213, %f84, %f85;
	add.f32 	%f214, %f212, %f213;
	// begin inline asm
	{mul.f16x2 %r572,%r573,%r485;
}
	// end inline asm
	// begin inline asm
	{.reg .f16 low,high;
  mov.b32 {low,high},%r572;
  cvt.f32.f16 %f86, low;}

	// end inline asm
	// begin inline asm
	{.reg .f16 low,high;
  mov.b32 {low,high},%r572;
  cvt.f32.f16 %f87, high;}

	// end inline asm
	add.f32 	%f215, %f86, %f87;
	add.f32 	%f216, %f214, %f215;
	// begin inline asm
	{mul.f16x2 %r577,%r578,%r488;
}
	// end inline asm
	// begin inline asm
	{.reg .f16 low,high;
  mov.b32 {low,high},%r577;
  cvt.f32.f16 %f88, low;}

	// end inline asm
	// begin inline asm
	{.reg .f16 low,high;
  mov.b32 {low,high},%r577;
  cvt.f32.f16 %f89, high;}

	// end inline asm
	add.f32 	%f217, %f88, %f89;
	add.f32 	%f218, %f216, %f217;
	// begin inline asm
	{mul.f16x2 %r582,%r583,%r500;
}
	// end inline asm
	// begin inline asm
	{.reg .f16 low,high;
  mov.b32 {low,high},%r582;
  cvt.f32.f16 %f90, low;}

	// end inline asm
	// begin inline asm
	{.reg .f16 low,high;
  mov.b32 {low,high},%r582;
  cvt.f32.f16 %f91, high;}

	// end inline asm
	add.f32 	%f219, %f90, %f91;
	add.f32 	%f220, %f218, %f219;
	// begin inline asm
	{mul.f16x2 %r587,%r588,%r503;
}
	// end inline asm
	// begin inline asm
	{.reg .f16 low,high;
  mov.b32 {low,high},%r587;
  cvt.f32.f16 %f92, low;}

	// end inline asm
	// begin inline asm
	{.reg .f16 low,high;
  mov.b32 {low,high},%r587;
  cvt.f32.f16 %f93, high;}

	// end inline asm
	add.f32 	%f221, %f92, %f93;
	add.f32 	%f222, %f220, %f221;
	// begin inline asm
	{mul.f16x2 %r592,%r593,%r515;
}
	// end inline asm
	// begin inline asm
	{.reg .f16 low,high;
  mov.b32 {low,high},%r592;
  cvt.f32.f16 %f94, low;}

	// end inline asm
	// begin inline asm
	{.reg .f16 low,high;
  mov.b32 {low,high},%r592;
  cvt.f32.f16 %f95, high;}

	// end inline asm
	add.f32 	%f223, %f94, %f95;
	add.f32 	%f224, %f222, %f223;
	// begin inline asm
	{mul.f16x2 %r597,%r598,%r518;
}
	// end inline asm
	// begin inline asm
	{.reg .f16 low,high;
  mov.b32 {low,high},%r597;
  cvt.f32.f16 %f96, low;}

	// end inline asm
	// begin inline asm
	{.reg .f16 low,high;
  mov.b32 {low,high},%r597;
  cvt.f32.f16 %f97, high;}

	// end inline asm
	add.f32 	%f225, %f96, %f97;
	add.f32 	%f226, %f224, %f225;
	add.s64 	%rd16, %rd11, %rd12;
	shl.b64 	%rd17, %rd16, 1;
	add.s64 	%rd18, %rd6, %rd17;
	ld.global.nc.u16 	%rs1, [%rd18];
	ld.global.nc.v4.u32 	{%r723, %r728, %r733, %r738}, [%rd15+6144];
	ld.global.nc.v4.u32 	{%r743, %r748, %r753, %r758}, [%rd15+6656];
	ld.global.nc.v4.u32 	{%r763, %r768, %r773, %r778}, [%rd15+7168];
	ld.global.nc.v4.u32 	{%r783, %r788, %r793, %r798}, [%rd15+7680];
	shr.u32 	%r805, %r7, 3;
	shr.u32 	%r806, %r207, 2;
	or.b32  	%r807, %r806, %r805;
	shr.u32 	%r808, %r407, 1;
	or.b32  	%r607, %r807, %r808;
	// begin inline asm
	lop3.b32 %r602, %r607, %r709, %r714, 234;

	// end inline asm
	// begin inline asm
	lop3.b32 %r606, %r607, %r713, %r714, 234;

	// end inline asm
	// begin inline asm
	{sub.f16x2 %r610,%r602,%r717;
}
	// end inline asm
	// begin inline asm
	{fma.rn.f16x2 %r613,%r606,%r720,%r721;
}
	// end inline asm
	shr.u32 	%r622, %r607, 4;
	// begin inline asm
	lop3.b32 %r617, %r622, %r709, %r714, 234;

	// end inline asm
	// begin inline asm
	lop3.b32 %r621, %r622, %r713, %r714, 234;

	// end inline asm
	// begin inline asm
	{sub.f16x2 %r625,%r617,%r717;
}
	// end inline asm
	// begin inline asm
	{fma.rn.f16x2 %r628,%r621,%r720,%r721;
}
	// end inline asm
	shr.u32 	%r809, %r37, 3;
	shr.u32 	%r810, %r237, 2;
	or.b32  	%r811, %r810, %r809;
	shr.u32 	%r812, %r437, 1;
	or.b32  	%r637, %r811, %r812;
	// begin inline asm
	lop3.b32 %r632, %r637, %r709, %r714, 234;

	// end inline asm
	// begin inline asm
	lop3.b32 %r636, %r637, %r713, %r714, 234;

	// end inline asm
	// begin inline asm
	{sub.f16x2 %r640,%r632,%r717;
}
	// end inline asm
	// begin inline asm
	{fma.rn.f16x2 %r643,%r636,%r720,%r721;
}
	// end inline asm
	shr.u32 	%r652, %r637, 4;
	// begin inline asm
	lop3.b32 %r647, %r652, %r709, %r714, 234;

	// end inline asm
	// begin inline asm
	lop3.b32 %r651, %r652, %r713, %r714, 234;

	// end inline asm
	// begin inline asm
	{sub.f16x2 %r655,%r647,%r717;
}
	// end inline asm
	// begin inline asm
	{fma.rn.f16x2 %r658,%r651,%r720,%r721;
}
	// end inline asm
	shr.u32 	%r813, %r67, 3;
	shr.u32 	%r814, %r267, 2;
	or.b32  	%r815, %r814, %r813;
	shr.u32 	%r816, %r467, 1;
	or.b32  	%r667, %r815, %r816;
	// begin inline asm
	lop3.b32 %r662, %r667, %r709, %r714, 234;

	// end inline asm
	// begin inline asm
	lop3.b32 %r666, %r667, %r713, %r714, 234;

	// end inline asm
	// begin inline asm
	{sub.f16x2 %r670,%r662,%r717;
}
	// end inline asm
	// begin inline asm
	{fma.rn.f16x2 %r673,%r666,%r720,%r721;
}
	// end inline asm
	shr.u32 	%r682, %r667, 4;
	// begin inline asm
	lop3.b32 %r677, %r682, %r709, %r714, 234;

	// end inline asm
	// begin inline asm
	lop3.b32 %r681, %r682, %r713, %r714, 234;

	// end inline asm
	// begin inline asm
	{sub.f16x2 %r685,%r677,%r717;
}
	// end inline asm
	// begin inline asm
	{fma.rn.f16x2 %r688,%r681,%r720,%r721;
}
	// end inline asm
	shr.u32 	%r817, %r97, 3;
	shr.u32 	%r818, %r297, 2;
	or.b32  	%r819, %r818, %r817;
	shr.u32 	%r820, %r497, 1;
	or.b32  	%r697, %r819, %r820;
	// begin inline asm
	lop3.b32 %r692, %r697, %r709, %r714, 234;

	// end inline asm
	// begin inline asm
	lop3.b32 %r696, %r697, %r713, %r714, 234;

	// end inline asm
	// begin inline asm
	{sub.f16x2 %r700,%r692,%r717;
}
	// end inline asm
	// begin inline asm
	{fma.rn.f16x2 %r703,%r696,%r720,%r721;
}
	// end inline asm
	shr.u32 	%r712, %r697, 4;
	// begin inline asm
	lop3.b32 %r707, %r712, %r709, %r714, 234;

	// end inline asm
	// begin inline asm
	lop3.b32 %r711, %r712, %r713, %r714, 234;

	// end inline asm
	// begin inline asm
	{sub.f16x2 %r715,%r707,%r717;
}
	// end inline asm
	// begin inline asm
	{fma.rn.f16x2 %r718,%r711,%r720,%r721;
}
	// end inline asm
	// begin inline asm
	{mul.f16x2 %r722,%r723,%r610;
}
	// end inline asm
	// begin inline asm
	{.reg .f16 low,high;
  mov.b32 {low,high},%r722;
  cvt.f32.f16 %f98, low;}

	// end inline asm
	// begin inline asm
	{.reg .f16 low,high;
  mov.b32 {low,high},%r722;
  cvt.f32.f16 %f99, high;}

	// end inline asm
	add.f32 	%f227, %f98, %f99;
	add.f32 	%f228, %f226, %f227;
	// begin inline asm
	{mul.f16x2 %r727,%r728,%r613;
}
	// end inline asm
	// begin inline asm
	{.reg .f16 low,high;
  mov.b32 {low,high},%r727;
  cvt.f32.f16 %f100, low;}

	// end inline asm
	// begin inline asm
	{.reg .f16 low,high;
  mov.b32 {low,high},%r727;
  cvt.f32.f16 %f101, high;}

	// end inline asm
	add.f32 	%f229, %f100, %f101;
	add.f32 	%f230, %f228, %f229;
	// begin inline asm
	{mul.f16x2 %r732,%r733,%r625;
}
	// end inline asm
	// begin inline asm
	{.reg .f16 low,high;
  mov.b32 {low,high},%r732;
  cvt.f32.f16 %f102, low;}

	// end inline asm
	// begin inline asm
	{.reg .f16 low,high;
  mov.b32 {low,high},%r732;
  cvt.f32.f16 %f103, high;}

	// end inline asm
	add.f32 	%f231, %f102, %f103;
	add.f32 	%f232, %f230, %f231;
	// begin inline asm
	{mul.f16x2 %r737,%r738,%r628;
}
	// end inline asm
	// begin inline asm
	{.reg .f16 low,high;
  mov.b32 {low,high},%r737;
  cvt.f32.f16 %f104, low;}

	// end inline asm
	// begin inline asm
	{.reg .f16 low,high;
  mov.b32 {low,high},%r737;
  cvt.f32.f16 %f105, high;}

	// end inline asm
	add.f32 	%f233, %f104, %f105;
	add.f32 	%f234, %f232, %f233;
	// begin inline asm
	{mul.f16x2 %r742,%r743,%r640;
}
	// end inline asm
	// begin inline asm
	{.reg .f16 low,high;
  mov.b32 {low,high},%r742;
  cvt.f32.f16 %f106, low;}

	// end inline asm
	// begin inline asm
	{.reg .f16 low,high;
  mov.b32 {low,high},%r742;
  cvt.f32.f16 %f107, high;}

	// end inline asm
	add.f32 	%f235, %f106, %f107;
	add.f32 	%f236, %f234, %f235;
	// begin inline asm
	{mul.f16x2 %r747,%r748,%r643;
}
	// end inline asm
	// begin inline asm
	{.reg .f16 low,high;
  mov.b32 {low,high},%r747;
  cvt.f32.f16 %f108, low;}

	// end inline asm
	// begin inline asm
	{.reg .f16 low,high;
  mov.b32 {low,high},%r747;
  cvt.f32.f16 %f109, high;}

	// end inline asm
	add.f32 	%f237, %f108, %f109;
	add.f32 	%f238, %f236, %f237;
	// begin inline asm
	{mul.f16x2 %r752,%r753,%r655;
}
	// end inline asm
	// begin inline asm
	{.reg .f16 low,high;
  mov.b32 {low,high},%r752;
  cvt.f32.f16 %f110, low;}

	// end inline asm
	// begin inline asm
	{.reg .f16 low,high;
  mov.b32 {low,high},%r752;
  cvt.f32.f16 %f111, high;}

	// end inline asm
	add.f32 	%f239, %f110, %f111;
	add.f32 	%f240, %f238, %f239;
	// begin inline asm
	{mul.f16x2 %r757,%r758,%r658;
}
	// end inline asm
	// begin inline asm
	{.reg .f16 low,high;
  mov.b32 {low,high},%r757;
  cvt.f32.f16 %f112, low;}

	// end inline asm
	// begin inline asm
	{.reg .f16 low,high;
  mov.b32 {low,high},%r757;
  cvt.f32.f16 %f113, high;}

	// end inline asm
	add.f32 	%f241, %f112, %f113;
	add.f32 	%f242, %f240, %f241;
	// begin inline asm
	{mul.f16x2 %r762,%r763,%r670;
}
	// end inline asm
	// begin inline asm
	{.reg .f16 low,high;
  mov.b32 {low,high},%r762;
  cvt.f32.f16 %f114, low;}

	// end inline asm
	// begin inline asm
	{.reg .f16 low,high;
  mov.b32 {low,high},%r762;
  cvt.f32.f16 %f115, high;}

	// end inline asm
	add.f32 	%f243, %f114, %f115;
	add.f32 	%f244, %f242, %f243;
	// begin inline asm
	{mul.f16x2 %r767,%r768,%r673;
}
	// end inline asm
	// begin inline asm
	{.reg .f16 low,high;
  mov.b32 {low,high},%r767;
  cvt.f32.f16 %f116, low;}

	// end inline asm
	// begin inline asm
	{.reg .f16 low,high;
  mov.b32 {low,high},%r767;
  cvt.f32.f16 %f117, high;}

	// end inline asm
	add.f32 	%f245, %f116, %f117;
	add.f32 	%f246, %f244, %f245;
	// begin inline asm
	{mul.f16x2 %r772,%r773,%r685;
}
	// end inline asm
	// begin inline asm
	{.reg .f16 low,high;
  mov.b32 {low,high},%r772;
  cvt.f32.f16 %f118, low;}

	// end inline asm
	// begin inline asm
	{.reg .f16 low,high;
  mov.b32 {low,high},%r772;
  cvt.f32.f16 %f119, high;}

	// end inline asm
	add.f32 	%f247, %f118, %f119;
	add.f32 	%f248, %f246, %f247;
	// begin inline asm
	{mul.f16x2 %r777,%r778,%r688;
}
	// end inline asm
	// begin inline asm
	{.reg .f16 low,high;
  mov.b32 {low,high},%r777;
  cvt.f32.f16 %f120, low;}

	// end inline asm
	// begin inline asm
	{.reg .f16 low,high;
  mov.b32 {low,high},%r777;
  cvt.f32.f16 %f121, high;}

	// end inline asm
	add.f32 	%f249, %f120, %f121;
	add.f32 	%f250, %f248, %f249;
	// begin inline asm
	{mul.f16x2 %r782,%r783,%r700;
}
	// end inline asm
	// begin inline asm
	{.reg .f16 low,high;
  mov.b32 {low,high},%r782;
  cvt.f32.f16 %f122, low;}

	// end inline asm
	// begin inline asm
	{.reg .f16 low,high;
  mov.b32 {low,high},%r782;
  cvt.f32.f16 %f123, high;}

	// end inline asm
	add.f32 	%f251, %f122, %f123;
	add.f32 	%f252, %f250, %f251;
	// begin inline asm
	{mul.f16x2 %r787,%r788,%r703;
}
	// end inline asm
	// begin inline asm
	{.reg .f16 low,high;
  mov.b32 {low,high},%r787;
  cvt.f32.f16 %f124, low;}

	// end inline asm
	// begin inline asm
	{.reg .f16 low,high;
  mov.b32 {low,high},%r787;
  cvt.f32.f16 %f125, high;}

	// end inline asm
	add.f32 	%f253, %f124, %f125;
	add.f32 	%f254, %f252, %f253;
	// begin inline asm
	{mul.f16x2 %r792,%r793,%r715;
}
	// end inline asm
	// begin inline asm
	{.reg .f16 low,high;
  mov.b32 {low,high},%r792;
  cvt.f32.f16 %f126, low;}

	// end inline asm
	// begin inline asm
	{.reg .f16 low,high;
  mov.b32 {low,high},%r792;
  cvt.f32.f16 %f127, high;}

	// end inline asm
	add.f32 	%f255, %f126, %f127;
	add.f32 	%f256, %f254, %f255;
	// begin inline asm
	{mul.f16x2 %r797,%r798,%r718;
}
	// end inline asm
	// begin inline asm
	{.reg .f16 low,high;
  mov.b32 {low,high},%r797;
  cvt.f32.f16 %f128, low;}

	// end inline asm
	// begin inline asm
	{.reg .f16 low,high;
  mov.b32 {low,high},%r797;
  cvt.f32.f16 %f129, high;}

	// end inline asm
	add.f32 	%f257, %f128, %f129;
	add.f32 	%f258, %f256, %f257;
	// begin inline asm
	{  cvt.f32.f16 %f130, %rs1;}

	// end inline asm
	fma.rn.f32 	%f259, %f258, %f130, 0f00000000;
	mov.b32 	%r821, %f259;
	shfl.sync.bfly.b32	%r822|%p1, %r821, 16, 31, -1;
	mov.b32 	%f260, %r822;
	add.f32 	%f261, %f259, %f260;
	mov.b32 	%r823, %f261;
	shfl.sync.bfly.b32	%r824|%p2, %r823, 8, 31, -1;
	mov.b32 	%f262, %r824;
	add.f32 	%f263, %f261, %f262;
	mov.b32 	%r825, %f263;
	shfl.sync.bfly.b32	%r826|%p3, %r825, 4, 31, -1;
	mov.b32 	%f264, %r826;
	add.f32 	%f265, %f263, %f264;
	mov.b32 	%r827, %f265;
	shfl.sync.bfly.b32	%r828|%p4, %r827, 2, 31, -1;
	mov.b32 	%f266, %r828;
	add.f32 	%f267, %f265, %f266;
	mov.b32 	%r829, %f267;
	shfl.sync.bfly.b32	%r830|%p5, %r829, 1, 31, -1;
	mov.b32 	%f268, %r830;
	add.f32 	%f1, %f267, %f268;
	setp.ne.s32 	%p6, %r804, 0;
	@%p6 bra 	$L__BB0_2;
	ld.param.u64 	%rd24, [_Z17gemv_i3_v2_kernelI6__halfLi128ELi32EEvPKT_PKhS3_S3_PS1__param_3];
	cvta.to.global.u64 	%rd19, %rd24;
	cvta.to.global.u64 	%rd20, %rd2;
	// begin inline asm
	{  cvt.rn.f16.f32 %rs2, %f1;}

	// end inline asm
	mul.wide.u32 	%rd21, %r1, 2;
	add.s64 	%rd22, %rd19, %rd21;
	ld.global.nc.u16 	%rs5, [%rd22];
	// begin inline asm
	{add.f16 %rs3,%rs2,%rs5;
}
	// end inline asm
	add.s64 	%rd23, %rd20, %rd21;
	st.global.u16 	[%rd23], %rs3;
$L__BB0_2:
	ret;

}


// ===== COMPILED SASS (sm_100) =====

	.target	sm_100

	.elftype	@"ET_EXEC"


//--------------------- .note.nv.tkinfo           --------------------------
	.section	.note.nv.tkinfo,"",@"SHT_NOTE"
	.sectionflags	@"SHF_NOTE_NV_TKINFO"
	.tkinfo
        /*0018*/ 	.word	0x00000002
        /*0030*/ 	.string	""
        /*0030*/ 	.string	"ptxas"
        /*0030*/ 	.string	"Cuda compilation tools, release 13.0, V13.0.88"
        /*0030*/ 	.string	"Build cuda_13.0.r13.0/compiler.36424714_0"
        /*0030*/ 	.string	"-arch sm_100 -m 64 "



//--------------------- .note.nv.cuinfo           --------------------------
	.section	.note.nv.cuinfo,"",@"SHT_NOTE"
	.sectionflags	@"SHF_NOTE_NV_CUINFO"
        /*0018*/ 	.short	0x0002
        /*001a*/ 	.short	0x0064
        /*001c*/ 	.short	0x0082
	.zero		2


//--------------------- .nv.info                  --------------------------
	.section	.nv.info,"",@"SHT_CUDA_INFO"
	.align	4


	//----- nvinfo : EIATTR_REGCOUNT
	.align		4
        /*0000*/ 	.byte	0x04, 0x2f
        /*0002*/ 	.short	(.L_1 - .L_0)
	.align		4
.L_0:
        /*0004*/ 	.word	index@(_Z17gemv_i3_v2_kernelI6__halfLi128ELi32EEvPKT_PKhS3_S3_PS1_)
        /*0008*/ 	.word	0x00000022


	//----- nvinfo : EIATTR_FRAME_SIZE
	.align		4
.L_1:
        /*000c*/ 	.byte	0x04, 0x11
        /*000e*/ 	.short	(.L_3 - .L_2)
	.align		4
.L_2:
        /*0010*/ 	.word	index@(_Z17gemv_i3_v2_kernelI6__halfLi128ELi32EEvPKT_PKhS3_S3_PS1_)
        /*0014*/ 	.word	0x00000000


	//----- nvinfo : EIATTR_MIN_STACK_SIZE
	.align		4
.L_3:
        /*0018*/ 	.byte	0x04, 0x12
        /*001a*/ 	.short	(.L_5 - .L_4)
	.align		4
.L_4:
        /*001c*/ 	.word	index@(_Z17gemv_i3_v2_kernelI6__halfLi128ELi32EEvPKT_PKhS3_S3_PS1_)
        /*0020*/ 	.word	0x00000000
.L_5:


//--------------------- .nv.compat                --------------------------
	.section	.nv.compat,"",@"SHT_CUDA_COMPAT_INFO"
	.align	4
        /*0000*/ 	.byte	0x02, 0x09, 0x00, 0x00, 0x02, 0x02, 0x01, 0x00, 0x02, 0x05, 0x05, 0x00, 0x03, 0x07, 0x01, 0x01
        /*0010*/ 	.byte	0x02, 0x03, 0x00, 0x00, 0x02, 0x06, 0x01, 0x00, 0x04, 0x0b, 0x08, 0x00, 0x09, 0x00, 0x00, 0x00
        /*0020*/ 	.byte	0x00, 0x00, 0x00, 0x00


//--------------------- .nv.info._Z17gemv_i3_v2_kernelI6__halfLi128ELi32EEvPKT_PKhS3_S3_PS1_ --------------------------
	.section	.nv.info._Z17gemv_i3_v2_kernelI6__halfLi128ELi32EEvPKT_PKhS3_S3_PS1_,"",@"SHT_CUDA_INFO"
	.sectionflags	@""
	.align	4


	//----- nvinfo : EIATTR_CUDA_API_VERSION
	.align		4
        /*0000*/ 	.byte	0x04, 0x37
        /*0002*/ 	.short	(.L_7 - .L_6)
.L_6:
        /*0004*/ 	.word	0x00000082


	//----- nvinfo : EIATTR_KPARAM_INFO
	.align		4
.L_7:
        /*0008*/ 	.byte	0x04, 0x17
        /*000a*/ 	.short	(.L_9 - .L_8)
.L_8:
        /*000c*/ 	.word	0x00000000
        /*0010*/ 	.short	0x0004
        /*0012*/ 	.short	0x0020
        /*0014*/ 	.byte	0x00, 0xf5, 0x21, 0x00


	//----- nvinfo : EIATTR_KPARAM_INFO
	.align		4
.L_9:
        /*0018*/ 	.byte	0x04, 0x17
        /*001a*/ 	.short	(.L_11 - .L_10)
.L_10:
        /*001c*/ 	.word	0x00000000
        /*0020*/ 	.short	0x0003
        /*0022*/ 	.short	0x0018
        /*0024*/ 	.byte	0x00, 0xf5, 0x21, 0x00


	//----- nvinfo : EIATTR_KPARAM_INFO
	.align		4
.L_11:
        /*0028*/ 	.byte	0x04, 0x17
        /*002a*/ 	.short	(.L_13 - .L_12)
.L_12:
        /*002c*/ 	.word	0x00000000
        /*0030*/ 	.short	0x0002
        /*0032*/ 	.short	0x0010
        /*0034*/ 	.byte	0x00, 0xf5, 0x21, 0x00


	//----- nvinfo : EIATTR_KPARAM_INFO
	.align		4
.L_13:
        /*0038*/ 	.byte	0x04, 0x17
        /*003a*/ 	.short	(.L_15 - .L_14)
.L_14:
        /*003c*/ 	.word	0x00000000
        /*0040*/ 	.short	0x0001
        /*0042*/ 	.short	0x0008
        /*0044*/ 	.byte	0x00, 0xf5, 0x21, 0x00


	//----- nvinfo : EIATTR_KPARAM_INFO
	.align		4
.L_15:
        /*0048*/ 	.byte	0x04, 0x17
        /*004a*/ 	.short	(.L_17 - .L_16)
.L_16:
        /*004c*/ 	.word	0x00000000
        /*0050*/ 	.short	0x0000
        /*0052*/ 	.short	0x0000
        /*0054*/ 	.byte	0x00, 0xf5, 0x21, 0x00


	//----- nvinfo : EIATTR_SPARSE_MMA_MASK
	.align		4
.L_17:
        /*0058*/ 	.byte	0x03, 0x50
        /*005a*/ 	.short	0x0000


	//----- nvinfo : EIATTR_MAXREG_COUNT
	.align		4
        /*005c*/ 	.byte	0x03, 0x1b
        /*005e*/ 	.short	0x00ff


	//----- nvinfo : EIATTR_MERCURY_ISA_VERSION
	.align		4
        /*0060*/ 	.byte	0x03, 0x5f
        /*0062*/ 	.short	0x0101


	//----- nvinfo : EIATTR_COOP_GROUP_MASK_REGIDS
	.align		4
        /*0064*/ 	.byte	0x04, 0x29
        /*0066*/ 	.short	(.L_19 - .L_18)


	//   ....[0]....
.L_18:
        /*0068*/ 	.word	0xffffffff


	//   ....[1]....
        /*006c*/ 	.word	0xffffffff


	//   ....[2]....
        /*0070*/ 	.word	0xffffffff


	//   ....[3]....
        /*0074*/ 	.word	0xffffffff


	//   ....[4]....
        /*0078*/ 	.word	0xffffffff


	//----- nvinfo : EIATTR_COOP_GROUP_INSTR_OFFSETS
	.align		4
.L_19:
        /*007c*/ 	.byte	0x04, 0x28
        /*007e*/ 	.short	(.L_21 - .L_20)


	//   ....[0]....
.L_20:
        /*0080*/ 	.word	0x000020c0


	//   ....[1]....
        /*0084*/ 	.word	0x000020e0


	//   ....[2]....
        /*0088*/ 	.word	0x00002100


	//   ....[3]....
        /*008c*/ 	.word	0x00002120


	//   ....[4]....
        /*0090*/ 	.word	0x00002140


	//----- nvinfo : EIATTR_VRC_CTA_INIT_COUNT
	.align		4
.L_21:
        /*0094*/ 	.byte	0x02, 0x4a
	.zero		1
	.zero		1


	//----- nvinfo : EIATTR_EXIT_INSTR_OFFSETS
	.align		4
        /*0098*/ 	.byte	0x04, 0x1c
        /*009a*/ 	.short	(.L_23 - .L_22)


	//   ....[0]....
.L_22:
        /*009c*/ 	.word	0x00002150


	//   ....[1]....
        /*00a0*/ 	.word	0x000021f0


	//----- nvinfo : EIATTR_CBANK_PARAM_SIZE
	.align		4
.L_23:
        /*00a4*/ 	.byte	0x03, 0x19
        /*00a6*/ 	.short	0x0028


	//----- nvinfo : EIATTR_PARAM_CBANK
	.align		4
        /*00a8*/ 	.byte	0x04, 0x0a
        /*00aa*/ 	.short	(.L_25 - .L_24)
	.align		4
.L_24:
        /*00ac*/ 	.word	index@(.nv.constant0._Z17gemv_i3_v2_kernelI6__halfLi128ELi32EEvPKT_PKhS3_S3_PS1_)
        /*00b0*/ 	.short	0x0380
        /*00b2*/ 	.short	0x0028


	//----- nvinfo : EIATTR_SW_WAR
	.align		4
.L_25:
        /*00b4*/ 	.byte	0x04, 0x36
        /*00b6*/ 	.short	(.L_27 - .L_26)
.L_26:
        /*00b8*/ 	.word	0x00000008
.L_27:


//--------------------- .nv.callgraph             --------------------------
	.section	.nv.callgraph,"",@"SHT_CUDA_CALLGRAPH"
	.align	4
	.sectionentsize	8
	.align		4
        /*0000*/ 	.word	0x00000000
	.align		4
        /*0004*/ 	.word	0xffffffff
	.align		4
        /*0008*/ 	.word	0x00000000
	.align		4
        /*000c*/ 	.word	0xfffffffe
	.align		4
        /*0010*/ 	.word	0x00000000
	.align		4
        /*0014*/ 	.word	0xfffffffd
	.align		4
        /*0018*/ 	.word	0x00000000
	.align		4
        /*001c*/ 	.word	0xfffffffc


//--------------------- .text._Z17gemv_i3_v2_kernelI6__halfLi128ELi32EEvPKT_PKhS3_S3_PS1_ --------------------------
	.section	.text._Z17gemv_i3_v2_kernelI6__halfLi128ELi32EEvPKT_PKhS3_S3_PS1_,"ax",@progbits
	.align	128
        .global         _Z17gemv_i3_v2_kernelI6__halfLi128ELi32EEvPKT_PKhS3_S3_PS1_
        .type           _Z17gemv_i3_v2_kernelI6__halfLi128ELi32EEvPKT_PKhS3_S3_PS1_,@function
        .size           _Z17gemv_i3_v2_kernelI6__halfLi128ELi32EEvPKT_PKhS3_S3_PS1_,(.L_x_1 - _Z17gemv_i3_v2_kernelI6__halfLi128ELi32EEvPKT_PKhS3_S3_PS1_)
        .other          _Z17gemv_i3_v2_kernelI6__halfLi128ELi32EEvPKT_PKhS3_S3_PS1_,@"STO_CUDA_ENTRY STV_DEFAULT"
_Z17gemv_i3_v2_kernelI6__halfLi128ELi32EEvPKT_PKhS3_S3_PS1_:
.text._Z17gemv_i3_v2_kernelI6__halfLi128ELi32EEvPKT_PKhS3_S3_PS1_:
[----:B------:R-:W-:Y:S01]  /*0000*/  LDC R1, c[0x0][0x37c] ;  /* 0x0000df00ff017b82 */ /* 0x000fe20000000800 */
[----:B------:R-:W0:Y:S07]  /*0010*/  S2R R29, SR_CTAID.X ;  /* 0x00000000001d7919 */ /* 0x000e2e0000002500 */
[----:B------:R-:W1:Y:S01]  /*0020*/  LDC.64 R24, c[0x0][0x388] ;  /* 0x0000e200ff187b82 */ /* 0x000e620000000a00 */
[----:B------:R-:W2:Y:S01]  /*0030*/  LDCU.64 UR4, c[0x0][0x358] ;  /* 0x00006b00ff0477ac */ /* 0x000ea20008000a00 */
[----:B------:R-:W3:Y:S06]  /*0040*/  S2R R2, SR_TID.X ;  /* 0x0000000000027919 */ /* 0x000eec0000002100 */
[----:B------:R-:W4:Y:S01]  /*0050*/  LDC.64 R30, c[0x0][0x380] ;  /* 0x0000e000ff1e7b82 */ /* 0x000f220000000a00 */
[----:B------:R-:W-:Y:S01]  /*0060*/  HFMA2 R0, -RZ, RZ, 0, 0.0625 ;  /* 0x00002c00ff007431 */ /* 0x000fe200000001ff */
[----:B------:R-:W5:Y:S01]  /*0070*/  LDCU.64 UR6, c[0x0][0x390] ;  /* 0x00007200ff0677ac */ /* 0x000f620008000a00 */
[----:B0-----:R-:W-:-:S05]  /*0080*/  IMAD R3, R29, 0x600, RZ ;  /* 0x000006001d037824 */ /* 0x001fca00078e02ff */
[----:B-1----:R-:W-:-:S04]  /*0090*/  IADD3 R24, P0, PT, R3, R24, RZ ;  /* 0x0000001803187210 */ /* 0x002fc80007f1e0ff */
[----:B------:R-:W-:-:S03]  /*00a0*/  IADD3.X R25, PT, PT, RZ, R25, RZ, P0, !PT ;  /* 0x00000019ff197210 */ /* 0x000fc600007fe4ff */
[----:B---3--:R-:W-:-:S05]  /*00b0*/  IMAD.WIDE.U32 R24, R2, 0x10, R24 ;  /* 0x0000001002187825 */ /* 0x008fca00078e0018 */
[----:B--2---:R-:W2:Y:S01]  /*00c0*/  LDG.E.128.CONSTANT R4, desc[UR4][R24.64] ;  /* 0x0000000418047981 */ /* 0x004ea2000c1e9d00 */
[----:B----4-:R-:W-:-:S05]  /*00d0*/  IMAD.WIDE.U32 R30, R2, 0x10, R30 ;  /* 0x00000010021e7825 */ /* 0x010fca00078e001e */
[----:B------:R-:W3:Y:S04]  /*00e0*/  LDG.E.128.CONSTANT R8, desc[UR4][R30.64] ;  /* 0x000000041e087981 */ /* 0x000ee8000c1e9d00 */
[----:B------:R-:W4:Y:S04]  /*00f0*/  LDG.E.128.CONSTANT R12, desc[UR4][R30.64+0x200] ;  /* 0x000200041e0c7981 */ /* 0x000f28000c1e9d00 */
[----:B------:R-:W5:Y:S01]  /*0100*/  LDG.E.128.CONSTANT R20, desc[UR4][R30.64+0x400] ;  /* 0x000400041e147981 */ /* 0x000f62000c1e9d00 */
[----:B------:R-:W-:-:S04]  /*0110*/  MOV R3, 0x64006400 ;  /* 0x6400640000037802 */ /* 0x000fc80000000f00 */
[C-C-:B--2---:R-:W-:Y:S02]  /*0120*/  LOP3.LUT R16, R4.reuse, 0xf000f, R3.reuse, 0xea, !PT ;  /* 0x000f000f04107812 */ /* 0x144fe400078eea03 */
[----:B------:R-:W-:Y:S02]  /*0130*/  SHF.R.U32.HI R26, RZ, 0x4, R4 ;  /* 0x00000004ff1a7819 */ /* 0x000fe40000011604 */
[----:B------:R-:W-:Y:S01]  /*0140*/  LOP3.LUT R17, R4, 0xf000f0, R3, 0xea, !PT ;  /* 0x00f000f004117812 */ /* 0x000fe200078eea03 */
[----:B------:R-:W-:-:S04]  /*0150*/  HADD2 R16, R16, -1032, -1032 ;  /* 0xe408e40810107430 */ /* 0x000fc80000000000 */
[----:B---3--:R-:W-:Y:S01]  /*0160*/  HMUL2 R8, R8, R16 ;  /* 0x0000001008087232 */ /* 0x008fe20000000000 */
[----:B------:R-:W-:Y:S01]  /*0170*/  LOP3.LUT R16, R26, 0xf000f, R3, 0xea, !PT ;  /* 0x000f000f1a107812 */ /* 0x000fe200078eea03 */
[----:B------:R-:W-:-:S04]  /*0180*/  HFMA2 R17, R17, R0.H0_H0, -72, -72 ;  /* 0xd480d48011117431 */ /* 0x000fc80000040000 */
[----:B------:R-:W-:Y:S02]  /*0190*/  HADD2 R16, R16, -1032, -1032 ;  /* 0xe408e40810107430 */ /* 0x000fe40000000000 */
[----:B------:R-:W-:Y:S02]  /*01a0*/  HFMA2 R9, R9, R17, -RZ ;  /* 0x0000001109097231 */ /* 0x000fe400001000ff */
[----:B------:R-:W-:Y:S02]  /*01b0*/  HMUL2 R10, R10, R16 ;  /* 0x000000100a0a7232 */ /* 0x000fe40000000000 */
[----:B------:R-:W2:Y:S01]  /*01c0*/  LDG.E.128.CONSTANT R16, desc[UR4][R30.64+0x600] ;  /* 0x000600041e107981 */ /* 0x000ea2000c1e9d00 */
[----:B------:R-:W-:Y:S01]  /*01d0*/  LOP3.LUT R27, R26, 0xf000f0, R3, 0xea, !PT ;  /* 0x00f000f01a1b7812 */ /* 0x000fe200078eea03 */
[----:B------:R-:W-:-:S04]  /*01e0*/  HADD2.F32 R26, -RZ, R8.H0_H0 ;  /* 0x20000008ff1a7230 */ /* 0x000fc80000004100 */
[----:B------:R-:W-:-:S04]  /*01f0*/  HFMA2 R27, R27, R0.H0_H0, -72, -72 ;  /* 0xd480d4801b1b7431 */ /* 0x000fc80000040000 */
[----:B------:R-:W-:Y:S02]  /*0200*/  HFMA2 R11, R11, R27, -RZ ;  /* 0x0000001b0b0b7231 */ /* 0x000fe400001000ff */
[----:B------:R-:W-:Y:S02]  /*0210*/  HADD2.F32 R27, -RZ, R8.H1_H1 ;  /* 0x30000008ff1b7230 */ /* 0x000fe40000004100 */
[--C-:B------:R-:W-:Y:S02]  /*0220*/  HADD2.F32 R8, -RZ, R9.reuse.H0_H0 ;  /* 0x20000009ff087230 */ /* 0x100fe40000004100 */
[----:B------:R-:W-:Y:S02]  /*0230*/  HADD2.F32 R9, -RZ, R9.H1_H1 ;  /* 0x30000009ff097230 */ /* 0x000fe40000004100 */
[----:B------:R-:W-:-:S03]  /*0240*/  FADD R26, R26, R27 ;  /* 0x0000001b1a1a7221 */ /* 0x000fc60000000000 */
[----:B------:R-:W-:Y:S01]  /*0250*/  FADD R9, R8, R9 ;  /* 0x0000000908097221 */ /* 0x000fe20000000000 */
[----:B------:R-:W-:Y:S01]  /*0260*/  FADD R8, RZ, R26 ;  /* 0x0000001aff087221 */ /* 0x000fe20000000000 */
[----:B------:R-:W-:-:S03]  /*0270*/  SHF.R.U32.HI R26, RZ, 0x4, R7 ;  /* 0x00000004ff1a7819 */ /* 0x000fc60000011607 */
[----:B------:R-:W-:Y:S01]  /*0280*/  FADD R8, R8, R9 ;  /* 0x0000000908087221 */ /* 0x000fe20000000000 */
[--C-:B------:R-:W-:Y:S02]  /*0290*/  HADD2.F32 R9, -RZ, R10.reuse.H0_H0 ;  /* 0x2000000aff097230 */ /* 0x100fe40000004100 */
[----:B------:R-:W-:-:S05]  /*02a0*/  HADD2.F32 R10, -RZ, R10.H1_H1 ;  /* 0x3000000aff0a7230 */ /* 0x000fca0000004100 */
[----:B------:R-:W-:Y:S01]  /*02b0*/  FADD R9, R9, R10 ;  /* 0x0000000a09097221 */ /* 0x000fe20000000000 */
[----:B------:R-:W-:-:S03]  /*02c0*/  HADD2.F32 R10, -RZ, R11.H1_H1 ;  /* 0x3000000bff0a7230 */ /* 0x000fc60000004100 */
[----:B------:R-:W-:Y:S01]  /*02d0*/  FADD R8, R8, R9 ;  /* 0x0000000908087221 */ /* 0x000fe20000000000 */
[----:B------:R-:W-:Y:S01]  /*02e0*/  HADD2.F32 R9, -RZ, R11.H0_H0 ;  /* 0x2000000bff097230 */ /* 0x000fe20000004100 */
[----:B------:R-:W-:-:S04]  /*02f0*/  LOP3.LUT R11, R6, 0xf000f, R3, 0xea, !PT ;  /* 0x000f000f060b7812 */ /* 0x000fc800078eea03 */
[----:B------:R-:W-:Y:S01]  /*0300*/  FADD R9, R9, R10 ;  /* 0x0000000a09097221 */ /* 0x000fe20000000000 */
[----:B------:R-:W-:-:S03]  /*0310*/  SHF.R.U32.HI R10, RZ, 0x4, R5 ;  /* 0x00000004ff0a7819 */ /* 0x000fc60000011605 */
[----:B------:R-:W-:Y:S01]  /*0320*/  FADD R8, R8, R9 ;  /* 0x0000000908087221 */ /* 0x000fe20000000000 */
[----:B------:R-:W-:-:S05]  /*0330*/  LOP3.LUT R9, R5, 0xf000f, R3, 0xea, !PT ;  /* 0x000f000f05097812 */ /* 0x000fca00078eea03 */
[----:B------:R-:W-:-:S04]  /*0340*/  HADD2 R9, R9, -1032, -1032 ;  /* 0xe408e40809097430 */ /* 0x000fc80000000000 */
[----:B----4-:R-:W-:Y:S01]  /*0350*/  HMUL2 R12, R12, R9 ;  /* 0x000000090c0c7232 */ /* 0x010fe20000000000 */
[----:B------:R-:W-:-:S05]  /*0360*/  LOP3.LUT R9, R5, 0xf000f0, R3, 0xea, !PT ;  /* 0x00f000f005097812 */ /* 0x000fca00078eea03 */
[----:B------:R-:W-:-:S04]  /*0370*/  HFMA2 R9, R9, R0.H0_H0, -72, -72 ;  /* 0xd480d48009097431 */ /* 0x000fc80000040000 */
[----:B------:R-:W-:Y:S01]  /*0380*/  HFMA2 R13, R13, R9, -RZ ;  /* 0x000000090d0d7231 */ /* 0x000fe200001000ff */
[----:B------:R-:W-:-:S05]  /*0390*/  LOP3.LUT R9, R10, 0xf000f, R3, 0xea, !PT ;  /* 0x000f000f0a097812 */ /* 0x000fca00078eea03 */
[----:B------:R-:W-:-:S04]  /*03a0*/  HADD2 R9, R9, -1032, -1032 ;  /* 0xe408e40809097430 */ /* 0x000fc80000000000 */
[----:B------:R-:W-:Y:S01]  /*03b0*/  HMUL2 R14, R14, R9 ;  /* 0x000000090e0e7232 */ /* 0x000fe20000000000 */
[----:B------:R-:W-:Y:S01]  /*03c0*/  LOP3.LUT R9, R10, 0xf000f0, R3, 0xea, !PT ;  /* 0x00f000f00a097812 */ /* 0x000fe200078eea03 */
[--C-:B------:R-:W-:Y:S02]  /*03d0*/  HADD2.F32 R10, -RZ, R13.reuse.H0_H0 ;  /* 0x2000000dff0a7230 */ /* 0x100fe40000004100 */
[----:B------:R-:W-:Y:S02]  /*03e0*/  HADD2.F32 R13, -RZ, R13.H1_H1 ;  /* 0x3000000dff0d7230 */ /* 0x000fe40000004100 */
[----:B------:R-:W-:-:S03]  /*03f0*/  HFMA2 R9, R9, R0.H0_H0, -72, -72 ;  /* 0xd480d48009097431 */ /* 0x000fc60000040000 */
[----:B------:R-:W-:Y:S01]  /*0400*/  FADD R13, R10, R13 ;  /* 0x0000000d0a0d7221 */ /* 0x000fe20000000000 */
[----:B------:R-:W-:Y:S02]  /*0410*/  HFMA2 R15, R15, R9, -RZ ;  /* 0x000000090f0f7231 */ /* 0x000fe400001000ff */
[--C-:B------:R-:W-:Y:S02]  /*0420*/  HADD2.F32 R9, -RZ, R12.reuse.H0_H0 ;  /* 0x2000000cff097230 */ /* 0x100fe40000004100 */
[----:B------:R-:W-:-:S05]  /*0430*/  HADD2.F32 R12, -RZ, R12.H1_H1 ;  /* 0x3000000cff0c7230 */ /* 0x000fca0000004100 */
[----:B------:R-:W-:Y:S01]  /*0440*/  FADD R9, R9, R12 ;  /* 0x0000000c09097221 */ /* 0x000fe20000000000 */
[----:B------:R-:W-:Y:S02]  /*0450*/  HADD2 R12, R11, -1032, -1032 ;  /* 0xe408e4080b0c7430 */ /* 0x000fe40000000000 */
[----:B------:R-:W-:Y:S02]  /*0460*/  HADD2.F32 R10, -RZ, R15.H0_H0 ;  /* 0x2000000fff0a7230 */ /* 0x000fe40000004100 */
[----:B------:R-:W-:Y:S01]  /*0470*/  FADD R8, R8, R9 ;  /* 0x0000000908087221 */ /* 0x000fe20000000000 */
[--C-:B------:R-:W-:Y:S02]  /*0480*/  HADD2.F32 R9, -RZ, R14.reuse.H0_H0 ;  /* 0x2000000eff097230 */ /* 0x100fe40000004100 */
[----:B-----5:R-:W-:Y:S02]  /*0490*/  HMUL2 R20, R20, R12 ;  /* 0x0000000c14147232 */ /* 0x020fe40000000000 */
[----:B------:R-:W-:-:S02]  /*04a0*/  HADD2.F32 R14, -RZ, R14.H1_H1 ;  /* 0x3000000eff0e7230 */ /* 0x000fc40000004100 */
[----:B------:R-:W-:Y:S01]  /*04b0*/  FADD R8, R8, R13 ;  /* 0x0000000d08087221 */ /* 0x000fe20000000000 */
[--C-:B------:R-:W-:Y:S01]  /*04c0*/  LOP3.LUT R13, R6, 0xf000f0, R3.reuse, 0xea, !PT ;  /* 0x00f000f0060d7812 */ /* 0x100fe200078eea03 */
[----:B------:R-:W-:Y:S01]  /*04d0*/  HADD2.F32 R15, -RZ, R15.H1_H1 ;  /* 0x3000000fff0f7230 */ /* 0x000fe20000004100 */
[----:B------:R-:W-:Y:S01]  /*04e0*/  LOP3.LUT R12, R7, 0xf000f, R3, 0xea, !PT ;  /* 0x000f000f070c7812 */ /* 0x000fe200078eea03 */
[----:B------:R-:W-:Y:S02]  /*04f0*/  FADD R9, R9, R14 ;  /* 0x0000000e09097221 */ /* 0x000fe40000000000 */
[----:B------:R-:W-:Y:S02]  /*0500*/  HFMA2 R13, R13, R0.H0_H0, -72, -72 ;  /* 0xd480d4800d0d7431 */ /* 0x000fe40000040000 */
[----:B------:R-:W-:Y:S01]  /*0510*/  FADD R10, R10, R15 ;  /* 0x0000000f0a0a7221 */ /* 0x000fe20000000000 */
[----:B------:R-:W-:Y:S01]  /*0520*/  FADD R9, R8, R9 ;  /* 0x0000000908097221 */ /* 0x000fe20000000000 */
[----:B------:R-:W-:-:S02]  /*0530*/  SHF.R.U32.HI R8, RZ, 0x4, R6 ;  /* 0x00000004ff087819 */ /* 0x000fc40000011606 */
[--C-:B------:R-:W-:Y:S01]  /*0540*/  LOP3.LUT R15, R7, 0xf000f0, R3.reuse, 0xea, !PT ;  /* 0x00f000f0070f7812 */ /* 0x100fe200078eea03 */
[----:B------:R-:W-:Y:S01]  /*0550*/  HFMA2 R21, R21, R13, -RZ ;  /* 0x0000000d15157231 */ /* 0x000fe200001000ff */
[----:B------:R-:W-:Y:S01]  /*0560*/  LOP3.LUT R11, R8, 0xf000f, R3, 0xea, !PT ;  /* 0x000f000f080b7812 */ /* 0x000fe200078eea03 */
[----:B------:R-:W-:Y:S02]  /*0570*/  HADD2.F32 R13, -RZ, R20.H1_H1 ;  /* 0x30000014ff0d7230 */ /* 0x000fe40000004100 */
[----:B------:R-:W-:Y:S02]  /*0580*/  FADD R9, R9, R10 ;  /* 0x0000000a09097221 */ /* 0x000fe40000000000 */
[----:B------:R-:W-:-:S04]  /*0590*/  HADD2 R11, R11, -1032, -1032 ;  /* 0xe408e4080b0b7430 */ /* 0x000fc80000000000 */
[----:B------:R-:W-:Y:S01]  /*05a0*/  HMUL2 R22, R22, R11 ;  /* 0x0000000b16167232 */ /* 0x000fe20000000000 */
[----:B------:R-:W-:Y:S01]  /*05b0*/  LOP3.LUT R11, R8, 0xf000f0, R3, 0xea, !PT ;  /* 0x00f000f0080b7812 */ /* 0x000fe200078eea03 */
[----:B------:R-:W-:Y:S02]  /*05c0*/  HADD2.F32 R8, -RZ, R20.H0_H0 ;  /* 0x20000014ff087230 */ /* 0x000fe40000004100 */
[--C-:B------:R-:W-:Y:S02]  /*05d0*/  HADD2.F32 R10, -RZ, R21.reuse.H0_H0 ;  /* 0x20000015ff0a7230 */ /* 0x100fe40000004100 */
[----:B------:R-:W-:Y:S02]  /*05e0*/  HFMA2 R11, R11, R0.H0_H0, -72, -72 ;  /* 0xd480d4800b0b7431 */ /* 0x000fe40000040000 */
[----:B------:R-:W-:Y:S01]  /*05f0*/  FADD R8, R8, R13 ;  /* 0x0000000d08087221 */ /* 0x000fe20000000000 */
[----:B------:R-:W-:Y:S02]  /*0600*/  HADD2.F32 R21, -RZ, R21.H1_H1 ;  /* 0x30000015ff157230 */ /* 0x000fe40000004100 */
[----:B------:R-:W-:Y:S01]  /*0610*/  HADD2 R13, R12, -1032, -1032 ;  /* 0xe408e4080c0d7430 */ /* 0x000fe20000000000 */
[----:B------:R-:W-:Y:S01]  /*0620*/  LOP3.LUT R12, R26, 0xf000f, R3, 0xea, !PT ;  /* 0x000f000f1a0c7812 */ /* 0x000fe200078eea03 */
[----:B------:R-:W-:Y:S01]  /*0630*/  FADD R8, R9, R8 ;  /* 0x0000000809087221 */ /* 0x000fe20000000000 */
[----:B------:R-:W-:-:S02]  /*0640*/  HFMA2 R11, R23, R11, -RZ ;  /* 0x0000000b170b7231 */ /* 0x000fc400001000ff */
[--C-:B------:R-:W-:Y:S02]  /*0650*/  HADD2.F32 R9, -RZ, R22.reuse.H0_H0 ;  /* 0x20000016ff097230 */ /* 0x100fe40000004100 */
[----:B------:R-:W-:Y:S01]  /*0660*/  FADD R21, R10, R21 ;  /* 0x000000150a157221 */ /* 0x000fe20000000000 */
[----:B------:R-:W-:-:S03]  /*0670*/  HADD2.F32 R22, -RZ, R22.H1_H1 ;  /* 0x30000016ff167230 */ /* 0x000fc60000004100 */
[----:B------:R-:W-:Y:S02]  /*0680*/  FADD R8, R8, R21 ;  /* 0x0000001508087221 */ /* 0x000fe40000000000 */
[----:B------:R-:W-:Y:S01]  /*0690*/  FADD R9, R9, R22 ;  /* 0x0000001609097221 */ /* 0x000fe20000000000 */
[--C-:B------:R-:W-:Y:S01]  /*06a0*/  HADD2.F32 R10, -RZ, R11.reuse.H0_H0 ;  /* 0x2000000bff0a7230 */ /* 0x100fe20000004100 */
[----:B------:R-:W3:Y:S01]  /*06b0*/  LDG.E.128.CONSTANT R20, desc[UR4][R30.64+0x800] ;  /* 0x000800041e147981 */ /* 0x000ee2000c1e9d00 */
[----:B------:R-:W-:Y:S02]  /*06c0*/  HADD2.F32 R11, -RZ, R11.H1_H1 ;  /* 0x3000000bff0b7230 */ /* 0x000fe40000004100 */
[----:B------:R-:W-:-:S03]  /*06d0*/  FADD R8, R8, R9 ;  /* 0x0000000908087221 */ /* 0x000fc60000000000 */
[----:B------:R-:W-:Y:S01]  /*06e0*/  FADD R11, R10, R11 ;  /* 0x0000000b0a0b7221 */ /* 0x000fe20000000000 */
[----:B------:R-:W-:Y:S02]  /*06f0*/  HFMA2 R15, R15, R0.H0_H0, -72, -72 ;  /* 0xd480d4800f0f7431 */ /* 0x000fe40000040000 */
[----:B------:R-:W-:Y:S02]  /*0700*/  HADD2 R12, R12, -1032, -1032 ;  /* 0xe408e4080c0c7430 */ /* 0x000fe40000000000 */
[----:B--2---:R-:W-:Y:S02]  /*0710*/  HMUL2 R13, R16, R13 ;  /* 0x0000000d100d7232 */ /* 0x004fe40000000000 */
[----:B------:R-:W-:Y:S02]  /*0720*/  FADD R16, R8, R11 ;  /* 0x0000000b08107221 */ /* 0x000fe40000000000 */
[----:B------:R-:W2:Y:S01]  /*0730*/  LDG.E.128.CONSTANT R8, desc[UR4][R24.64+0x200] ;  /* 0x0002000418087981 */ /* 0x000ea2000c1e9d00 */
[----:B------:R-:W-:-:S02]  /*0740*/  HFMA2 R17, R17, R15, -RZ ;  /* 0x0000000f11117231 */ /* 0x000fc400001000ff */
[--C-:B------:R-:W-:Y:S02]  /*0750*/  HADD2.F32 R14, -RZ, R13.reuse.H0_H0 ;  /* 0x2000000dff0e7230 */ /* 0x100fe40000004100 */
[----:B------:R-:W-:Y:S02]  /*0760*/  HMUL2 R18, R18, R12 ;  /* 0x0000000c12127232 */ /* 0x000fe40000000000 */
[----:B------:R-:W-:-:S05]  /*0770*/  HADD2.F32 R13, -RZ, R13.H1_H1 ;  /* 0x3000000dff0d7230 */ /* 0x000fca0000004100 */
[----:B------:R-:W-:Y:S01]  /*0780*/  FADD R13, R14, R13 ;  /* 0x0000000d0e0d7221 */ /* 0x000fe20000000000 */
[--C-:B------:R-:W-:Y:S02]  /*0790*/  HADD2.F32 R12, -RZ, R17.reuse.H0_H0 ;  /* 0x20000011ff0c7230 */ /* 0x100fe40000004100 */
[----:B------:R-:W-:Y:S02]  /*07a0*/  HADD2.F32 R17, -RZ, R17.H1_H1 ;  /* 0x30000011ff117230 */ /* 0x000fe40000004100 */
[----:B------:R-:W-:-:S03]  /*07b0*/  FADD R16, R16, R13 ;  /* 0x0000000d10107221 */ /* 0x000fc60000000000 */
[----:B------:R-:W-:Y:S02]  /*07c0*/  FADD R17, R12, R17 ;  /* 0x000000110c117221 */ /* 0x000fe40000000000 */
[----:B------:R-:W4:Y:S01]  /*07d0*/  LDG.E.128.CONSTANT R12, desc[UR4][R30.64+0xa00] ;  /* 0x000a00041e0c7981 */ /* 0x000f22000c1e9d00 */
[----:B------:R-:W-:Y:S01]  /*07e0*/  LOP3.LUT R27, R26, 0xf000f0, R3, 0xea, !PT ;  /* 0x00f000f01a1b7812 */ /* 0x000fe200078eea03 */
[----:B------:R-:W-:-:S04]  /*07f0*/  FADD R16, R16, R17 ;  /* 0x0000001110107221 */ /* 0x000fc80000000000 */
[----:B------:R-:W-:Y:S02]  /*0800*/  HFMA2 R27, R27, R0.H0_H0, -72, -72 ;  /* 0xd480d4801b1b7431 */ /* 0x000fe40000040000 */
[--C-:B------:R-:W-:Y:S02]  /*0810*/  HADD2.F32 R17, -RZ, R18.reuse.H0_H0 ;  /* 0x20000012ff117230 */ /* 0x100fe40000004100 */
[----:B------:R-:W-:Y:S02]  /*0820*/  HADD2.F32 R18, -RZ, R18.H1_H1 ;  /* 0x30000012ff127230 */ /* 0x000fe40000004100 */
[----:B------:R-:W-:-:S03]  /*0830*/  HFMA2 R19, R19, R27, -RZ ;  /* 0x0000001b13137231 */ /* 0x000fc600001000ff */
[----:B------:R-:W-:-:S04]  /*0840*/  FADD R17, R17, R18 ;  /* 0x0000001211117221 */ /* 0x000fc80000000000 */
[----:B------:R-:W-:Y:S01]  /*0850*/  FADD R16, R16, R17 ;  /* 0x0000001110107221 */ /* 0x000fe20000000000 */
[--C-:B------:R-:W-:Y:S02]  /*0860*/  HADD2.F32 R17, -RZ, R19.reuse.H0_H0 ;  /* 0x20000013ff117230 */ /* 0x100fe40000004100 */
[----:B------:R-:W-:-:S05]  /*0870*/  HADD2.F32 R18, -RZ, R19.H1_H1 ;  /* 0x30000013ff127230 */ /* 0x000fca0000004100 */
[----:B------:R-:W-:-:S04]  /*0880*/  FADD R17, R17, R18 ;  /* 0x0000001211117221 */ /* 0x000fc80000000000 */
[----:B------:R-:W-:Y:S01]  /*0890*/  FADD R16, R16, R17 ;  /* 0x0000001110107221 */ /* 0x000fe20000000000 */
[----:B--2---:R-:W-:-:S05]  /*08a0*/  LOP3.LUT R17, R8, 0xf000f, R3, 0xea, !PT ;  /* 0x000f000f08117812 */ /* 0x004fca00078eea03 */
[----:B------:R-:W-:-:S04]  /*08b0*/  HADD2 R17, R17, -1032, -1032 ;  /* 0xe408e40811117430 */ /* 0x000fc80000000000 */
[----:B---3--:R-:W-:Y:S01]  /*08c0*/  HMUL2 R20, R20, R17 ;  /* 0x0000001114147232 */ /* 0x008fe20000000000 */
[----:B------:R-:W-:-:S05]  /*08d0*/  LOP3.LUT R17, R8, 0xf000f0, R3, 0xea, !PT ;  /* 0x00f000f008117812 */ /* 0x000fca00078eea03 */
[----:B------:R-:W-:-:S04]  /*08e0*/  HFMA2 R17, R17, R0.H0_H0, -72, -72 ;  /* 0xd480d48011117431 */ /* 0x000fc80000040000 */
[----:B------:R-:W-:Y:S02]  /*08f0*/  HFMA2 R21, R21, R17, -RZ ;  /* 0x0000001115157231 */ /* 0x000fe400001000ff */
[--C-:B------:R-:W-:Y:S02]  /*0900*/  HADD2.F32 R17, -RZ, R20.reuse.H0_H0 ;  /* 0x20000014ff117230 */ /* 0x100fe40000004100 */
[----:B------:R-:W-:Y:S01]  /*0910*/  HADD2.F32 R20, -RZ, R20.H1_H1 ;  /* 0x30000014ff147230 */ /* 0x000fe20000004100 */
[----:B------:R-:W-:-:S04]  /*0920*/  SHF.R.U32.HI R18, RZ, 0x4, R8 ;  /* 0x00000004ff127819 */ /* 0x000fc80000011608 */
[----:B------:R-:W-:Y:S01]  /*0930*/  FADD R19, R17, R20 ;  /* 0x0000001411137221 */ /* 0x000fe20000000000 */
[----:B------:R-:W-:-:S03]  /*0940*/  LOP3.LUT R17, R18, 0xf000f, R3, 0xea, !PT ;  /* 0x000f000f12117812 */ /* 0x000fc600078eea03 */
[----:B------:R-:W-:Y:S01]  /*0950*/  FADD R16, R16, R19 ;  /* 0x0000001310107221 */ /* 0x000fe20000000000 */
[----:B------:R-:W-:Y:S01]  /*0960*/  LOP3.LUT R19, R18, 0xf000f0, R3, 0xea, !PT ;  /* 0x00f000f012137812 */ /* 0x000fe200078eea03 */
[----:B------:R-:W-:-:S04]  /*0970*/  HADD2 R17, R17, -1032, -1032 ;  /* 0xe408e40811117430 */ /* 0x000fc80000000000 */
[----:B------:R-:W-:Y:S02]  /*0980*/  HFMA2 R19, R19, R0.H0_H0, -72, -72 ;  /* 0xd480d48013137431 */ /* 0x000fe40000040000 */
[--C-:B------:R-:W-:Y:S02]  /*0990*/  HADD2.F32 R18, -RZ, R21.reuse.H1_H1 ;  /* 0x30000015ff127230 */ /* 0x100fe40000004100 */
[----:B------:R-:W-:Y:S02]  /*09a0*/  HMUL2 R22, R22, R17 ;  /* 0x0000001116167232 */ /* 0x000fe40000000000 */
[----:B------:R-:W-:Y:S02]  /*09b0*/  HADD2.F32 R17, -RZ, R21.H0_H0 ;  /* 0x20000015ff117230 */ /* 0x000fe40000004100 */
[----:B------:R-:W-:Y:S02]  /*09c0*/  HFMA2 R23, R23, R19, -RZ ;  /* 0x0000001317177231 */ /* 0x000fe400001000ff */
[----:B------:R-:W-:-:S02]  /*09d0*/  HADD2.F32 R21, -RZ, R22.H1_H1 ;  /* 0x30000016ff157230 */ /* 0x000fc40000004100 */
[----:B------:R-:W-:Y:S01]  /*09e0*/  FADD R17, R17, R18 ;  /* 0x0000001211117221 */ /* 0x000fe20000000000 */
[----:B------:R-:W-:-:S03]  /*09f0*/  HADD2.F32 R18, -RZ, R22.H0_H0 ;  /* 0x20000016ff127230 */ /* 0x000fc60000004100 */
[----:B------:R-:W-:Y:S02]  /*0a00*/  FADD R16, R16, R17 ;  /* 0x0000001110107221 */ /* 0x000fe40000000000 */
[----:B------:R-:W-:Y:S01]  /*0a10*/  FADD R21, R18, R21 ;  /* 0x0000001512157221 */ /* 0x000fe20000000000 */
[----:B------:R-:W-:Y:S01]  /*0a20*/  LOP3.LUT R17, R9, 0xf000f, R3, 0xea, !PT ;  /* 0x000f000f09117812 */ /* 0x000fe200078eea03 */
[--C-:B------:R-:W-:Y:S02]  /*0a30*/  HADD2.F32 R18, -RZ, R23.reuse.H0_H0 ;  /* 0x20000017ff127230 */ /* 0x100fe40000004100 */
[----:B------:R-:W-:Y:S02]  /*0a40*/  HADD2.F32 R23, -RZ, R23.H1_H1 ;  /* 0x30000017ff177230 */ /* 0x000fe40000004100 */
[----:B------:R-:W-:Y:S01]  /*0a50*/  FADD R16, R16, R21 ;  /* 0x0000001510107221 */ /* 0x000fe20000000000 */
[----:B------:R-:W-:Y:S02]  /*0a60*/  HADD2 R17, R17, -1032, -1032 ;  /* 0xe408e40811117430 */ /* 0x000fe40000000000 */
[----:B------:R-:W-:-:S02]  /*0a70*/  FADD R23, R18, R23 ;  /* 0x0000001712177221 */ /* 0x000fc40000000000 */
[----:B----4-:R-:W-:Y:S02]  /*0a80*/  HMUL2 R19, R12, R17 ;  /* 0x000000110c137232 */ /* 0x010fe40000000000 */
[----:B------:R-:W-:Y:S02]  /*0a90*/  FADD R12, R16, R23 ;  /* 0x00000017100c7221 */ /* 0x000fe40000000000 */
[----:B------:R-:W2:Y:S01]  /*0aa0*/  LDG.E.128.CONSTANT R20, desc[UR4][R30.64+0xc00] ;  /* 0x000c00041e147981 */ /* 0x000ea2000c1e9d00 */
[----:B------:R-:W-:-:S05]  /*0ab0*/  LOP3.LUT R17, R9, 0xf000f0, R3, 0xea, !PT ;  /* 0x00f000f009117812 */ /* 0x000fca00078eea03 */
[----:B------:R-:W-:Y:S01]  /*0ac0*/  HFMA2 R17, R17, R0.H0_H0, -72, -72 ;  /* 0xd480d48011117431 */ /* 0x000fe20000040000 */
[----:B------:R-:W-:Y:S01]  /*0ad0*/  SHF.R.U32.HI R26, RZ, 0x4, R9 ;  /* 0x00000004ff1a7819 */ /* 0x000fe20000011609 */
[--C-:B------:R-:W-:Y:S02]  /*0ae0*/  HADD2.F32 R16, -RZ, R19.reuse.H0_H0 ;  /* 0x20000013ff107230 */ /* 0x100fe40000004100 */
[----:B------:R-:W-:Y:S02]  /*0af0*/  HFMA2 R13, R13, R17, -RZ ;  /* 0x000000110d0d7231 */ /* 0x000fe400001000ff */
[----:B------:R-:W-:Y:S01]  /*0b00*/  HADD2.F32 R19, -RZ, R19.H1_H1 ;  /* 0x30000013ff137230 */ /* 0x000fe20000004100 */
[----:B------:R-:W-:-:S04]  /*0b10*/  LOP3.LUT R18, R26, 0xf000f, R3, 0xea, !PT ;  /* 0x000f000f1a127812 */ /* 0x000fc800078eea03 */
[----:B------:R-:W-:Y:S01]  /*0b20*/  FADD R19, R16, R19 ;  /* 0x0000001310137221 */ /* 0x000fe20000000000 */
[----:B------:R-:W-:Y:S02]  /*0b30*/  HADD2 R18, R18, -1032, -1032 ;  /* 0xe408e40812127430 */ /* 0x000fe40000000000 */
[--C-:B------:R-:W-:Y:S02]  /*0b40*/  HADD2.F32 R16, -RZ, R13.reuse.H0_H0 ;  /* 0x2000000dff107230 */ /* 0x100fe40000004100 */
[----:B------:R-:W-:Y:S02]  /*0b50*/  HADD2.F32 R13, -RZ, R13.H1_H1 ;  /* 0x3000000dff0d7230 */ /* 0x000fe40000004100 */
[----:B------:R-:W-:Y:S02]  /*0b60*/  HMUL2 R14, R14, R18 ;  /* 0x000000120e0e7232 */ /* 0x000fe40000000000 */
[----:B------:R-:W-:Y:S01]  /*0b70*/  FADD R12, R12, R19 ;  /* 0x000000130c0c7221 */ /* 0x000fe20000000000 */
[----:B------:R-:W-:-:S02]  /*0b80*/  FADD R13, R16, R13 ;  /* 0x0000000d100d7221 */ /* 0x000fc40000000000 */
[----:B------:R-:W3:Y:S01]  /*0b90*/  LDG.E.128.CONSTANT R16, desc[UR4][R30.64+0xe00] ;  /* 0x000e00041e107981 */ /* 0x000ee2000c1e9d00 */
        /* <DEDUP_REMOVED lines=10> */
[----:B------:R-:W-:Y:S01]  /*0c40*/  FADD R13, R13, R14 ;  /* 0x0000000e0d0d7221 */ /* 0x000fe20000000000 */
[----:B------:R-:W-:-:S03]  /*0c50*/  LOP3.LUT R14, R10, 0xf000f, R3, 0xea, !PT ;  /* 0x000f000f0a0e7812 */ /* 0x000fc600078eea03 */
[----:B------:R-:W-:Y:S01]  /*0c60*/  FADD R12, R12, R13 ;  /* 0x0000000d0c0c7221 */ /* 0x000fe20000000000 */
[----:B------:R-:W-:Y:S01]  /*0c70*/  LOP3.LUT R13, R10, 0xf000f, R3, 0xea, !PT ;  /* 0x000f000f0a0d7812 */ /* 0x000fe200078eea03 */
[----:B------:R-:W-:-:S04]  /*0c80*/  HADD2 R14, R14.H0_H0, -1032, -1032 ;  /* 0xe408e4080e0e7430 */ /* 0x000fc80000000800 */
[----:B------:R-:W-:-:S05]  /*0c90*/  HADD2 R13, R13.H1_H1, -1032, -1032 ;  /* 0xe408e4080d0d7430 */ /* 0x000fca0000000c00 */
[----:B------:R-:W-:Y:S02]  /*0ca0*/  PRMT R14, R14, 0x5410, R13 ;  /* 0x000054100e0e7816 */ /* 0x000fe4000000000d */
[----:B------:R-:W-:-:S05]  /*0cb0*/  LOP3.LUT R13, R10, 0xf000f0, R3, 0xea, !PT ;  /* 0x00f000f00a0d7812 */ /* 0x000fca00078eea03 */
[----:B------:R-:W-:Y:S02]  /*0cc0*/  HFMA2 R13, R13, R0.H0_H0, -72, -72 ;  /* 0xd480d4800d0d7431 */ /* 0x000fe40000040000 */
[----:B--2---:R-:W-:Y:S02]  /*0cd0*/  HMUL2 R20, R20, R14 ;  /* 0x0000000e14147232 */ /* 0x004fe40000000000 */
[----:B------:R-:W-:-:S03]  /*0ce0*/  HFMA2 R21, R21, R13, -RZ ;  /* 0x0000000d15157231 */ /* 0x000fc600001000ff */
[--C-:B------:R-:W-:Y:S02]  /*0cf0*/  HADD2.F32 R13, -RZ, R20.reuse.H0_H0 ;  /* 0x20000014ff0d7230 */ /* 0x100fe40000004100 */
[----:B------:R-:W-:-:S05]  /*0d00*/  HADD2.F32 R20, -RZ, R20.H1_H1 ;  /* 0x30000014ff147230 */ /* 0x000fca0000004100 */
[----:B------:R-:W-:Y:S01]  /*0d10*/  FADD R13, R13, R20 ;  /* 0x000000140d0d7221 */ /* 0x000fe20000000000 */
[--C-:B------:R-:W-:Y:S02]  /*0d20*/  HADD2.F32 R14, -RZ, R21.reuse.H0_H0 ;  /* 0x20000015ff0e7230 */ /* 0x100fe40000004100 */
[----:B------:R-:W-:Y:S02]  /*0d30*/  HADD2.F32 R21, -RZ, R21.H1_H1 ;  /* 0x30000015ff157230 */ /* 0x000fe40000004100 */
[----:B------:R-:W-:Y:S01]  /*0d40*/  FADD R13, R12, R13 ;  /* 0x0000000d0c0d7221 */ /* 0x000fe20000000000 */
[----:B------:R-:W-:Y:S02]  /*0d50*/  SHF.R.U32.HI R12, RZ, 0x4, R10 ;  /* 0x00000004ff0c7819 */ /* 0x000fe4000001160a */
[----:B------:R-:W-:Y:S02]  /*0d60*/  FADD R20, R14, R21 ;  /* 0x000000150e147221 */ /* 0x000fe40000000000 */
[----:B------:R-:W-:-:S02]  /*0d70*/  LOP3.LUT R14, R12, 0xf000f, R3, 0xea, !PT ;  /* 0x000f000f0c0e7812 */ /* 0x000fc400078eea03 */
[----:B------:R-:W-:-:S03]  /*0d80*/  LOP3.LUT R15, R12, 0xf000f0, R3, 0xea, !PT ;  /* 0x00f000f00c0f7812 */ /* 0x000fc600078eea03 */
[----:B------:R-:W-:Y:S02]  /*0d90*/  HADD2 R14, R14, -1032, -1032 ;  /* 0xe408e4080e0e7430 */ /* 0x000fe40000000000 */
[----:B------:R-:W-:Y:S02]  /*0da0*/  HFMA2 R15, R15, R0.H0_H0, -72, -72 ;  /* 0xd480d4800f0f7431 */ /* 0x000fe40000040000 */
[----:B------:R-:W-:Y:S02]  /*0db0*/  HMUL2 R14, R22, R14 ;  /* 0x0000000e160e7232 */ /* 0x000fe40000000000 */
[----:B------:R-:W-:-:S03]  /*0dc0*/  HFMA2 R23, R23, R15, -RZ ;  /* 0x0000000f17177231 */ /* 0x000fc600001000ff */
[--C-:B------:R-:W-:Y:S02]  /*0dd0*/  HADD2.F32 R12, -RZ, R14.reuse.H0_H0 ;  /* 0x2000000eff0c7230 */ /* 0x100fe40000004100 */
[----:B------:R-:W-:Y:S02]  /*0de0*/  HADD2.F32 R21, -RZ, R14.H1_H1 ;  /* 0x3000000eff157230 */ /* 0x000fe40000004100 */
[----:B------:R-:W-:-:S03]  /*0df0*/  FADD R13, R13, R20 ;  /* 0x000000140d0d7221 */ /* 0x000fc60000000000 */
[----:B------:R-:W-:Y:S01]  /*0e00*/  FADD R12, R12, R21 ;  /* 0x000000150c0c7221 */ /* 0x000fe20000000000 */
[----:B------:R-:W-:Y:S01]  /*0e10*/  LOP3.LUT R21, R11, 0xf000f, R3, 0xea, !PT ;  /* 0x000f000f0b157812 */ /* 0x000fe200078eea03 */
[--C-:B------:R-:W-:Y:S02]  /*0e20*/  HADD2.F32 R22, -RZ, R23.reuse.H0_H0 ;  /* 0x20000017ff167230 */ /* 0x100fe40000004100 */
[----:B------:R-:W-:Y:S01]  /*0e30*/  FADD R20, R13, R12 ;  /* 0x0000000c0d147221 */ /* 0x000fe20000000000 */
[----:B------:R-:W-:Y:S01]  /*0e40*/  HADD2.F32 R23, -RZ, R23.H1_H1 ;  /* 0x30000017ff177230 */ /* 0x000fe20000004100 */
[----:B------:R0:W2:Y:S01]  /*0e50*/  LDG.E.128.CONSTANT R12, desc[UR4][R24.64+0x400] ;  /* 0x00040004180c7981 */ /* 0x0000a2000c1e9d00 */
[----:B------:R-:W-:-:S03]  /*0e60*/  HADD2 R21, R21, -1032, -1032 ;  /* 0xe408e40815157430 */ /* 0x000fc60000000000 */
[----:B------:R-:W-:Y:S01]  /*0e70*/  FADD R23, R22, R23 ;  /* 0x0000001716177221 */ /* 0x000fe20000000000 */
[----:B---3--:R-:W-:Y:S01]  /*0e80*/  HMUL2 R22, R16, R21 ;  /* 0x0000001510167232 */ /* 0x008fe20000000000 */
[----:B------:R-:W-:Y:S02]  /*0e90*/  LOP3.LUT R21, R11, 0xf000f0, R3, 0xea, !PT ;  /* 0x00f000f00b157812 */ /* 0x000fe400078eea03 */
[----:B------:R-:W-:Y:S02]  /*0ea0*/  FADD R16, R20, R23 ;  /* 0x0000001714107221 */ /* 0x000fe40000000000 */
[--C-:B------:R-:W-:Y:S02]  /*0eb0*/  HADD2.F32 R20, -RZ, R22.reuse.H0_H0 ;  /* 0x20000016ff147230 */ /* 0x100fe40000004100 */
[----:B------:R-:W-:Y:S02]  /*0ec0*/  HFMA2 R21, R21, R0.H0_H0, -72, -72 ;  /* 0xd480d48015157431 */ /* 0x000fe40000040000 */
[----:B------:R-:W-:-:S02]  /*0ed0*/  HADD2.F32 R23, -RZ, R22.H1_H1 ;  /* 0x30000016ff177230 */ /* 0x000fc40000004100 */
[----:B------:R-:W-:-:S03]  /*0ee0*/  HFMA2 R17, R17, R21, -RZ ;  /* 0x0000001511117231 */ /* 0x000fc600001000ff */
[----:B0-----:R-:W-:Y:S02]  /*0ef0*/  FADD R25, R20, R23 ;  /* 0x0000001714197221 */ /* 0x001fe40000000000 */
[----:B------:R-:W3:Y:S01]  /*0f00*/  LDG.E.128.CONSTANT R20, desc[UR4][R30.64+0x1000] ;  /* 0x001000041e147981 */ /* 0x000ee2000c1e9d00 */
[----:B------:R-:W-:-:S04]  /*0f10*/  SHF.R.U32.HI R24, RZ, 0x4, R11 ;  /* 0x00000004ff187819 */ /* 0x000fc8000001160b */
[----:B------:R-:W-:Y:S01]  /*0f20*/  LOP3.LUT R26, R24, 0xf000f, R3, 0xea, !PT ;  /* 0x000f000f181a7812 */ /* 0x000fe200078eea03 */
[----:B------:R-:W-:-:S04]  /*0f30*/  FADD R16, R16, R25 ;  /* 0x0000001910107221 */ /* 0x000fc80000000000 */
[----:B------:R-:W-:Y:S02]  /*0f40*/  HADD2 R26, R26, -1032, -1032 ;  /* 0xe408e4081a1a7430 */ /* 0x000fe40000000000 */
[--C-:B------:R-:W-:Y:S02]  /*0f50*/  HADD2.F32 R25, -RZ, R17.reuse.H0_H0 ;  /* 0x20000011ff197230 */ /* 0x100fe40000004100 */
[----:B------:R-:W-:Y:S02]  /*0f60*/  HMUL2 R18, R18, R26 ;  /* 0x0000001a12127232 */ /* 0x000fe40000000000 */
[----:B------:R-:W-:-:S05]  /*0f70*/  HADD2.F32 R26, -RZ, R17.H1_H1 ;  /* 0x30000011ff1a7230 */ /* 0x000fca0000004100 */
[----:B------:R-:W-:Y:S01]  /*0f80*/  FADD R17, R25, R26 ;  /* 0x0000001a19117221 */ /* 0x000fe20000000000 */
[----:B------:R-:W-:-:S05]  /*0f90*/  LOP3.LUT R25, R24, 0xf000f0, R3, 0xea, !PT ;  /* 0x00f000f018197812 */ /* 0x000fca00078eea03 */
[----:B------:R-:W-:Y:S02]  /*0fa0*/  HFMA2 R24, R25, R0.H0_H0, -72, -72 ;  /* 0xd480d48019187431 */ /* 0x000fe40000040000 */
[----:B------:R-:W-:Y:S01]  /*0fb0*/  FADD R25, R16, R17 ;  /* 0x0000001110197221 */ /* 0x000fe20000000000 */
[--C-:B------:R-:W-:Y:S02]  /*0fc0*/  HADD2.F32 R16, -RZ, R18.reuse.H0_H0 ;  /* 0x20000012ff107230 */ /* 0x100fe40000004100 */
[----:B------:R-:W-:Y:S02]  /*0fd0*/  HADD2.F32 R17, -RZ, R18.H1_H1 ;  /* 0x30000012ff117230 */ /* 0x000fe40000004100 */
[----:B------:R-:W-:-:S03]  /*0fe0*/  HFMA2 R24, R19, R24, -RZ ;  /* 0x0000001813187231 */ /* 0x000fc600001000ff */
[----:B------:R-:W-:Y:S02]  /*0ff0*/  FADD R26, R16, R17 ;  /* 0x00000011101a7221 */ /* 0x000fe40000000000 */
[----:B------:R-:W4:Y:S02]  /*1000*/  LDG.E.128.CONSTANT R16, desc[UR4][R30.64+0x1200] ;  /* 0x001200041e107981 */ /* 0x000f24000c1e9d00 */
[----:B------:R-:W-:Y:S01]  /*1010*/  FADD R25, R25, R26 ;  /* 0x0000001a19197221 */ /* 0x000fe20000000000 */
[--C-:B------:R-:W-:Y:S02]  /*1020*/  HADD2.F32 R26, -RZ, R24.reuse.H0_H0 ;  /* 0x20000018ff1a7230 */ /* 0x100fe40000004100 */
[----:B------:R-:W-:Y:S01]  /*1030*/  HADD2.F32 R27, -RZ, R24.H1_H1 ;  /* 0x30000018ff1b7230 */ /* 0x000fe20000004100 */
[----:B------:R-:W-:-:S04]  /*1040*/  SHF.R.U32.HI R4, RZ, 0x3, R4 ;  /* 0x00000003ff047819 */ /* 0x000fc80000011604 */
[----:B------:R-:W-:Y:S01]  /*1050*/  FADD R24, R26, R27 ;  /* 0x0000001b1a187221 */ /* 0x000fe20000000000 */
[----:B------:R-:W-:Y:S02]  /*1060*/  SHF.R.U32.HI R27, RZ, 0x2, R8 ;  /* 0x00000002ff1b7819 */ /* 0x000fe40000011608 */
[----:B------:R-:W-:Y:S01]  /*1070*/  SHF.R.U32.HI R9, RZ, 0x2, R9 ;  /* 0x00000002ff097819 */ /* 0x000fe20000011609 */
[----:B------:R-:W-:Y:S01]  /*1080*/  FADD R24, R25, R24 ;  /* 0x0000001819187221 */ /* 0x000fe20000000000 */
[----:B--2---:R-:W-:-:S04]  /*1090*/  SHF.R.U32.HI R8, RZ, 0x1, R12 ;  /* 0x00000001ff087819 */ /* 0x004fc8000001160c */
[----:B------:R-:W-:Y:S02]  /*10a0*/  LOP3.LUT R8, R8, R27, R4, 0xfe, !PT ;  /* 0x0000001b08087212 */ /* 0x000fe400078efe04 */
[----:B------:R-:W-:Y:S02]  /*10b0*/  SHF.R.U32.HI R4, RZ, 0x3, R5 ;  /* 0x00000003ff047819 */ /* 0x000fe40000011605 */
[----:B------:R-:W-:-:S04]  /*10c0*/  SHF.R.U32.HI R5, RZ, 0x1, R13 ;  /* 0x00000001ff057819 */ /* 0x000fc8000001160d */
[----:B------:R-:W-:Y:S02]  /*10d0*/  LOP3.LUT R4, R5, R9, R4, 0xfe, !PT ;  /* 0x0000000905047212 */ /* 0x000fe400078efe04 */
[----:B------:R-:W-:-:S05]  /*10e0*/  LOP3.LUT R5, R12, 0xf000f, R3, 0xea, !PT ;  /* 0x000f000f0c057812 */ /* 0x000fca00078eea03 */
[----:B------:R-:W-:-:S04]  /*10f0*/  HADD2 R5, R5, -1032, -1032 ;  /* 0xe408e40805057430 */ /* 0x000fc80000000000 */
[----:B---3--:R-:W-:Y:S01]  /*1100*/  HMUL2 R20, R20, R5 ;  /* 0x0000000514147232 */ /* 0x008fe20000000000 */
[----:B------:R-:W-:Y:S02]  /*1110*/  LOP3.LUT R5, R12, 0xf000f0, R3, 0xea, !PT ;  /* 0x00f000f00c057812 */ /* 0x000fe400078eea03 */
[----:B------:R-:W-:-:S03]  /*1120*/  SHF.R.U32.HI R12, RZ, 0x4, R12 ;  /* 0x00000004ff0c7819 */ /* 0x000fc6000001160c */
[----:B------:R-:W-:-:S04]  /*1130*/  HFMA2 R5, R5, R0.H0_H0, -72, -72 ;  /* 0xd480d48005057431 */ /* 0x000fc80000040000 */
[----:B------:R-:W-:Y:S01]  /*1140*/  HFMA2 R21, R21, R5, -RZ ;  /* 0x0000000515157231 */ /* 0x000fe200001000ff */
[----:B------:R-:W-:-:S05]  /*1150*/  LOP3.LUT R5, R12, 0xf000f, R3, 0xea, !PT ;  /* 0x000f000f0c057812 */ /* 0x000fca00078eea03 */
[----:B------:R-:W-:-:S04]  /*1160*/  HADD2 R5, R5, -1032, -1032 ;  /* 0xe408e40805057430 */ /* 0x000fc80000000000 */
[----:B------:R-:W-:Y:S02]  /*1170*/  HMUL2 R22, R22, R5 ;  /* 0x0000000516167232 */ /* 0x000fe40000000000 */
[--C-:B------:R-:W-:Y:S02]  /*1180*/  HADD2.F32 R5, -RZ, R20.reuse.H0_H0 ;  /* 0x20000014ff057230 */ /* 0x100fe40000004100 */
[----:B------:R-:W-:-:S05]  /*1190*/  HADD2.F32 R20, -RZ, R20.H1_H1 ;  /* 0x30000014ff147230 */ /* 0x000fca0000004100 */
[----:B------:R-:W-:Y:S01]  /*11a0*/  FADD R9, R5, R20 ;  /* 0x0000001405097221 */ /* 0x000fe20000000000 */
[----:B------:R-:W-:Y:S01]  /*11b0*/  LOP3.LUT R5, R12, 0xf000f0, R3, 0xea, !PT ;  /* 0x00f000f00c057812 */ /* 0x000fe200078eea03 */
[--C-:B------:R-:W-:Y:S02]  /*11c0*/  HADD2.F32 R12, -RZ, R21.reuse.H0_H0 ;  /* 0x20000015ff0c7230 */ /* 0x100fe40000004100 */
[----:B------:R-:W-:Y:S02]  /*11d0*/  HADD2.F32 R21, -RZ, R21.H1_H1 ;  /* 0x30000015ff157230 */ /* 0x000fe40000004100 */
[----:B------:R-:W-:Y:S01]  /*11e0*/  FADD R24, R24, R9 ;  /* 0x0000000918187221 */ /* 0x000fe20000000000 */
[----:B------:R-:W-:Y:S02]  /*11f0*/  HFMA2 R5, R5, R0.H0_H0, -72, -72 ;  /* 0xd480d48005057431 */ /* 0x000fe40000040000 */
[--C-:B------:R-:W-:Y:S02]  /*1200*/  HADD2.F32 R9, -RZ, R22.reuse.H0_H0 ;  /* 0x20000016ff097230 */ /* 0x100fe40000004100 */
[----:B------:R-:W-:Y:S01]  /*1210*/  FADD R21, R12, R21 ;  /* 0x000000150c157221 */ /* 0x000fe20000000000 */
[----:B------:R-:W-:-:S02]  /*1220*/  HADD2.F32 R22, -RZ, R22.H1_H1 ;  /* 0x30000016ff167230 */ /* 0x000fc40000004100 */
[----:B------:R-:W-:Y:S02]  /*1230*/  HFMA2 R5, R23, R5, -RZ ;  /* 0x0000000517057231 */ /* 0x000fe400001000ff */
[----:B------:R-:W-:Y:S01]  /*1240*/  FADD R24, R24, R21 ;  /* 0x0000001518187221 */ /* 0x000fe20000000000 */
[----:B------:R-:W-:Y:S02]  /*1250*/  FADD R9, R9, R22 ;  /* 0x0000001609097221 */ /* 0x000fe40000000000 */
[----:B------:R-:W2:Y:S01]  /*1260*/  LDG.E.128.CONSTANT R20, desc[UR4][R30.64+0x1400] ;  /* 0x001400041e147981 */ /* 0x000ea2000c1e9d00 */
[--C-:B------:R-:W-:Y:S02]  /*1270*/  HADD2.F32 R12, -RZ, R5.reuse.H0_H0 ;  /* 0x20000005ff0c7230 */ /* 0x100fe40000004100 */
[----:B------:R-:W-:Y:S01]  /*1280*/  HADD2.F32 R5, -RZ, R5.H1_H1 ;  /* 0x30000005ff057230 */ /* 0x000fe20000004100 */
[----:B------:R-:W-:-:S04]  /*1290*/  LOP3.LUT R25, R13, 0xf000f0, R3, 0xea, !PT ;  /* 0x00f000f00d197812 */ /* 0x000fc800078eea03 */
[----:B------:R-:W-:Y:S01]  /*12a0*/  FADD R12, R12, R5 ;  /* 0x000000050c0c7221 */ /* 0x000fe20000000000 */
[----:B------:R-:W-:Y:S01]  /*12b0*/  LOP3.LUT R5, R13, 0xf000f, R3, 0xea, !PT ;  /* 0x000f000f0d057812 */ /* 0x000fe200078eea03 */
[----:B------:R-:W-:Y:S01]  /*12c0*/  FADD R9, R24, R9 ;  /* 0x0000000918097221 */ /* 0x000fe20000000000 */
[----:B------:R-:W-:-:S03]  /*12d0*/  HFMA2 R25, R25, R0.H0_H0, -72, -72 ;  /* 0xd480d48019197431 */ /* 0x000fc60000040000 */
[----:B------:R-:W-:Y:S02]  /*12e0*/  HADD2 R5, R5, -1032, -1032 ;  /* 0xe408e40805057430 */ /* 0x000fe40000000000 */
[----:B------:R-:W-:Y:S01]  /*12f0*/  FADD R9, R9, R12 ;  /* 0x0000000c09097221 */ /* 0x000fe20000000000 */
[----:B------:R-:W-:Y:S01]  /*1300*/  SHF.R.U32.HI R12, RZ, 0x4, R13 ;  /* 0x00000004ff0c7819 */ /* 0x000fe2000001160d */
[----:B----4-:R-:W-:Y:S02]  /*1310*/  HMUL2 R16, R16, R5 ;  /* 0x0000000510107232 */ /* 0x010fe40000000000 */
[----:B------:R-:W-:Y:S01]  /*1320*/  HFMA2 R17, R17, R25, -RZ ;  /* 0x0000001911117231 */ /* 0x000fe200001000ff */
[C-C-:B------:R-:W-:Y:S02]  /*1330*/  LOP3.LUT R13, R12.reuse, 0xf000f, R3.reuse, 0xea, !PT ;  /* 0x000f000f0c0d7812 */ /* 0x140fe400078eea03 */
[----:B------:R-:W-:Y:S01]  /*1340*/  LOP3.LUT R5, R12, 0xf000f0, R3, 0xea, !PT ;  /* 0x00f000f00c057812 */ /* 0x000fe200078eea03 */
[----:B------:R-:W-:-:S02]  /*1350*/  HADD2.F32 R12, -RZ, R16.H0_H0 ;  /* 0x20000010ff0c7230 */ /* 0x000fc40000004100 */
[----:B------:R-:W-:-:S05]  /*1360*/  HADD2.F32 R25, -RZ, R16.H1_H1 ;  /* 0x30000010ff197230 */ /* 0x000fca0000004100 */
[----:B------:R-:W-:Y:S02]  /*1370*/  FADD R12, R12, R25 ;  /* 0x000000190c0c7221 */ /* 0x000fe40000000000 */
[----:B------:R-:W3:Y:S01]  /*1380*/  LDG.E.128.CONSTANT R24, desc[UR4][R30.64+0x1600] ;  /* 0x001600041e187981 */ /* 0x000ee2000c1e9d00 */
[----:B------:R-:W-:Y:S02]  /*1390*/  HADD2 R13, R13, -1032, -1032 ;  /* 0xe408e4080d0d7430 */ /* 0x000fe40000000000 */
[--C-:B------:R-:W-:Y:S02]  /*13a0*/  HADD2.F32 R16, -RZ, R17.reuse.H1_H1 ;  /* 0x30000011ff107230 */ /* 0x100fe40000004100 */
[----:B------:R-:W-:Y:S02]  /*13b0*/  HMUL2 R18, R18, R13 ;  /* 0x0000000d12127232 */ /* 0x000fe40000000000 */
[----:B------:R-:W-:Y:S02]  /*13c0*/  HADD2.F32 R13, -RZ, R17.H0_H0 ;  /* 0x20000011ff0d7230 */ /* 0x000fe40000004100 */
[----:B------:R-:W-:-:S02]  /*13d0*/  HFMA2 R5, R5, R0.H0_H0, -72, -72 ;  /* 0xd480d48005057431 */ /* 0x000fc40000040000 */
[----:B------:R-:W-:Y:S01]  /*13e0*/  FADD R9, R9, R12 ;  /* 0x0000000c09097221 */ /* 0x000fe20000000000 */
[----:B------:R-:W-:Y:S01]  /*13f0*/  FADD R16, R13, R16 ;  /* 0x000000100d107221 */ /* 0x000fe20000000000 */
[--C-:B------:R-:W-:Y:S02]  /*1400*/  HADD2.F32 R12, -RZ, R18.reuse.H0_H0 ;  /* 0x20000012ff0c7230 */ /* 0x100fe40000004100 */
[----:B------:R-:W-:Y:S02]  /*1410*/  HFMA2 R5, R19, R5, -RZ ;  /* 0x0000000513057231 */ /* 0x000fe400001000ff */
[----:B------:R-:W-:Y:S02]  /*1420*/  HADD2.F32 R13, -RZ, R18.H1_H1 ;  /* 0x30000012ff0d7230 */ /* 0x000fe40000004100 */
[----:B------:R-:W-:Y:S02]  /*1430*/  FADD R9, R9, R16 ;  /* 0x0000001009097221 */ /* 0x000fe40000000000 */
[----:B------:R-:W4:Y:S01]  /*1440*/  LDG.E.128.CONSTANT R16, desc[UR4][R30.64+0x1800] ;  /* 0x001800041e107981 */ /* 0x000f22000c1e9d00 */
[----:B------:R-:W-:-:S04]  /*1450*/  FADD R12, R12, R13 ;  /* 0x0000000d0c0c7221 */ /* 0x000fc80000000000 */
[----:B------:R-:W-:Y:S01]  /*1460*/  FADD R9, R9, R12 ;  /* 0x0000000c09097221 */ /* 0x000fe20000000000 */
[--C-:B------:R-:W-:Y:S02]  /*1470*/  HADD2.F32 R12, -RZ, R5.reuse.H0_H0 ;  /* 0x20000005ff0c7230 */ /* 0x100fe40000004100 */
[----:B------:R-:W-:-:S05]  /*1480*/  HADD2.F32 R5, -RZ, R5.H1_H1 ;  /* 0x30000005ff057230 */ /* 0x000fca0000004100 */
[----:B------:R-:W-:-:S04]  /*1490*/  FADD R12, R12, R5 ;  /* 0x000000050c0c7221 */ /* 0x000fc80000000000 */
[----:B------:R-:W-:Y:S01]  /*14a0*/  FADD R5, R9, R12 ;  /* 0x0000000c09057221 */ /* 0x000fe20000000000 */
[----:B------:R-:W-:-:S05]  /*14b0*/  LOP3.LUT R9, R14, 0xf000f, R3, 0xea, !PT ;  /* 0x000f000f0e097812 */ /* 0x000fca00078eea03 */
[----:B------:R-:W-:Y:S01]  /*14c0*/  HADD2 R9, R9, -1032, -1032 ;  /* 0xe408e40809097430 */ /* 0x000fe20000000000 */
[----:B------:R-:W-:-:S03]  /*14d0*/  SHF.R.U32.HI R12, RZ, 0x4, R14 ;  /* 0x00000004ff0c7819 */ /* 0x000fc6000001160e */
[----:B--2---:R-:W-:Y:S01]  /*14e0*/  HMUL2 R20, R20, R9 ;  /* 0x0000000914147232 */ /* 0x004fe20000000000 */
[----:B------:R-:W-:-:S05]  /*14f0*/  LOP3.LUT R9, R14, 0xf000f0, R3, 0xea, !PT ;  /* 0x00f000f00e097812 */ /* 0x000fca00078eea03 */
[----:B------:R-:W-:-:S04]  /*1500*/  HFMA2 R9, R9, R0.H0_H0, -72, -72 ;  /* 0xd480d48009097431 */ /* 0x000fc80000040000 */
[----:B------:R-:W-:Y:S02]  /*1510*/  HFMA2 R21, R21, R9, -RZ ;  /* 0x0000000915157231 */ /* 0x000fe400001000ff */
[--C-:B------:R-:W-:Y:S02]  /*1520*/  HADD2.F32 R9, -RZ, R20.reuse.H0_H0 ;  /* 0x20000014ff097230 */ /* 0x100fe40000004100 */
[----:B------:R-:W-:-:S05]  /*1530*/  HADD2.F32 R20, -RZ, R20.H1_H1 ;  /* 0x30000014ff147230 */ /* 0x000fca0000004100 */
[----:B------:R-:W-:Y:S01]  /*1540*/  FADD R20, R9, R20 ;  /* 0x0000001409147221 */ /* 0x000fe20000000000 */
[----:B------:R-:W-:-:S05]  /*1550*/  LOP3.LUT R9, R12, 0xf000f, R3, 0xea, !PT ;  /* 0x000f000f0c097812 */ /* 0x000fca00078eea03 */
[----:B------:R-:W-:-:S04]  /*1560*/  HADD2 R9, R9, -1032, -1032 ;  /* 0xe408e40809097430 */ /* 0x000fc80000000000 */
[----:B------:R-:W-:Y:S01]  /*1570*/  HMUL2 R22, R22, R9 ;  /* 0x0000000916167232 */ /* 0x000fe20000000000 */
[----:B------:R-:W-:-:S05]  /*1580*/  LOP3.LUT R9, R12, 0xf000f0, R3, 0xea, !PT ;  /* 0x00f000f00c097812 */ /* 0x000fca00078eea03 */
[----:B------:R-:W-:Y:S02]  /*1590*/  HFMA2 R9, R9, R0.H0_H0, -72, -72 ;  /* 0xd480d48009097431 */ /* 0x000fe40000040000 */
[----:B------:R-:W-:Y:S01]  /*15a0*/  FADD R5, R5, R20 ;  /* 0x0000001405057221 */ /* 0x000fe20000000000 */
[--C-:B------:R-:W-:Y:S02]  /*15b0*/  HADD2.F32 R20, -RZ, R21.reuse.H0_H0 ;  /* 0x20000015ff147230 */ /* 0x100fe40000004100 */
[----:B------:R-:W-:Y:S02]  /*15c0*/  HFMA2 R23, R23, R9, -RZ ;  /* 0x0000000917177231 */ /* 0x000fe400001000ff */
[----:B------:R-:W-:Y:S02]  /*15d0*/  HADD2.F32 R21, -RZ, R21.H1_H1 ;  /* 0x30000015ff157230 */ /* 0x000fe40000004100 */
[--C-:B------:R-:W-:Y:S02]  /*15e0*/  HADD2.F32 R9, -RZ, R22.reuse.H0_H0 ;  /* 0x20000016ff097230 */ /* 0x100fe40000004100 */
[----:B------:R-:W-:-:S02]  /*15f0*/  HADD2.F32 R22, -RZ, R22.H1_H1 ;  /* 0x30000016ff167230 */ /* 0x000fc40000004100 */
[----:B------:R-:W-:-:S03]  /*1600*/  FADD R20, R20, R21 ;  /* 0x0000001514147221 */ /* 0x000fc60000000000 */
[----:B------:R-:W-:Y:S01]  /*1610*/  FADD R22, R9, R22 ;  /* 0x0000001609167221 */ /* 0x000fe20000000000 */
[--C-:B------:R-:W-:Y:S02]  /*1620*/  HADD2.F32 R9, -RZ, R23.reuse.H0_H0 ;  /* 0x20000017ff097230 */ /* 0x100fe40000004100 */
[----:B------:R-:W-:Y:S02]  /*1630*/  HADD2.F32 R12, -RZ, R23.H1_H1 ;  /* 0x30000017ff0c7230 */ /* 0x000fe40000004100 */
[----:B------:R-:W-:-:S03]  /*1640*/  FADD R5, R5, R20 ;  /* 0x0000001405057221 */ /* 0x000fc60000000000 */
[----:B------:R-:W-:Y:S01]  /*1650*/  FADD R12, R9, R12 ;  /* 0x0000000c090c7221 */ /* 0x000fe20000000000 */
[----:B------:R-:W-:Y:S01]  /*1660*/  FADD R5, R5, R22 ;  /* 0x0000001605057221 */ /* 0x000fe20000000000 */
[----:B------:R-:W-:-:S03]  /*1670*/  LOP3.LUT R9, R15, 0xf000f, R3, 0xea, !PT ;  /* 0x000f000f0f097812 */ /* 0x000fc600078eea03 */
[----:B------:R-:W-:Y:S02]  /*1680*/  FADD R5, R5, R12 ;  /* 0x0000000c05057221 */ /* 0x000fe40000000000 */
[----:B------:R-:W-:Y:S01]  /*1690*/  HADD2 R12, R9, -1032, -1032 ;  /* 0xe408e408090c7430 */ /* 0x000fe20000000000 */
[----:B------:R-:W-:-:S03]  /*16a0*/  LOP3.LUT R9, R15, 0xf000f0, R3, 0xea, !PT ;  /* 0x00f000f00f097812 */ /* 0x000fc600078eea03 */
[----:B---3--:R-:W-:Y:S02]  /*16b0*/  HMUL2 R24, R24, R12 ;  /* 0x0000000c18187232 */ /* 0x008fe40000000000 */
[----:B------:R-:W-:Y:S01]  /*16c0*/  HFMA2 R9, R9, R0.H0_H0, -72, -72 ;  /* 0xd480d48009097431 */ /* 0x000fe20000040000 */
[----:B------:R-:W-:-:S04]  /*16d0*/  SHF.R.U32.HI R12, RZ, 0x4, R15 ;  /* 0x00000004ff0c7819 */ /* 0x000fc8000001160f */
[C-C-:B------:R-:W-:Y:S01]  /*16e0*/  LOP3.LUT R13, R12.reuse, 0xf000f, R3.reuse, 0xea, !PT ;  /* 0x000f000f0c0d7812 */ /* 0x140fe200078eea03 */
[----:B------:R-:W-:Y:S01]  /*16f0*/  HFMA2 R25, R25, R9, -RZ ;  /* 0x0000000919197231 */ /* 0x000fe200001000ff */
[----:B------:R-:W-:-:S03]  /*1700*/  LOP3.LUT R9, R12, 0xf000f0, R3, 0xea, !PT ;  /* 0x00f000f00c097812 */ /* 0x000fc600078eea03 */
[----:B------:R-:W-:Y:S02]  /*1710*/  HADD2 R13, R13, -1032, -1032 ;  /* 0xe408e4080d0d7430 */ /* 0x000fe40000000000 */
[----:B------:R-:W-:Y:S02]  /*1720*/  HFMA2 R9, R9, R0.H0_H0, -72, -72 ;  /* 0xd480d48009097431 */ /* 0x000fe40000040000 */
[--C-:B------:R-:W-:Y:S02]  /*1730*/  HADD2.F32 R12, -RZ, R24.reuse.H0_H0 ;  /* 0x20000018ff0c7230 */ /* 0x100fe40000004100 */
[----:B------:R-:W-:Y:S02]  /*1740*/  HMUL2 R26, R26, R13 ;  /* 0x0000000d1a1a7232 */ /* 0x000fe40000000000 */
[----:B------:R-:W-:Y:S02]  /*1750*/  HADD2.F32 R21, -RZ, R24.H1_H1 ;  /* 0x30000018ff157230 */ /* 0x000fe40000004100 */
[----:B------:R-:W-:-:S02]  /*1760*/  HFMA2 R27, R27, R9, -RZ ;  /* 0x000000091b1b7231 */ /* 0x000fc400001000ff */
[--C-:B------:R-:W-:Y:S02]  /*1770*/  HADD2.F32 R13, -RZ, R25.reuse.H0_H0 ;  /* 0x20000019ff0d7230 */ /* 0x100fe40000004100 */
[----:B------:R-:W-:Y:S01]  /*1780*/  FADD R12, R12, R21 ;  /* 0x000000150c0c7221 */ /* 0x000fe20000000000 */
[----:B------:R-:W-:Y:S02]  /*1790*/  HADD2.F32 R20, -RZ, R25.H1_H1 ;  /* 0x30000019ff147230 */ /* 0x000fe40000004100 */
[--C-:B------:R-:W-:Y:S02]  /*17a0*/  HADD2.F32 R9, -RZ, R26.reuse.H0_H0 ;  /* 0x2000001aff097230 */ /* 0x100fe40000004100 */
[----:B------:R-:W-:Y:S02]  /*17b0*/  HADD2.F32 R26, -RZ, R26.H1_H1 ;  /* 0x3000001aff1a7230 */ /* 0x000fe40000004100 */
[----:B------:R-:W-:Y:S01]  /*17c0*/  FADD R24, R13, R20 ;  /* 0x000000140d187221 */ /* 0x000fe20000000000 */
[----:B------:R-:W-:Y:S01]  /*17d0*/  FADD R5, R5, R12 ;  /* 0x0000000c05057221 */ /* 0x000fe20000000000 */
[----:B------:R-:W2:Y:S01]  /*17e0*/  LDG.E.128.CONSTANT R20, desc[UR4][R30.64+0x1a00] ;  /* 0x001a00041e147981 */ /* 0x000ea2000c1e9d00 */
[----:B------:R-:W-:-:S02]  /*17f0*/  HADD2.F32 R12, -RZ, R27.H1_H1 ;  /* 0x3000001bff0c7230 */ /* 0x000fc40000004100 */
[----:B------:R-:W-:Y:S01]  /*1800*/  FADD R26, R9, R26 ;  /* 0x0000001a091a7221 */ /* 0x000fe20000000000 */
[----:B------:R-:W-:Y:S02]  /*1810*/  HADD2.F32 R9, -RZ, R27.H0_H0 ;  /* 0x2000001bff097230 */ /* 0x000fe40000004100 */
[----:B------:R-:W-:Y:S01]  /*1820*/  FADD R5, R5, R24 ;  /* 0x0000001805057221 */ /* 0x000fe20000000000 */
[----:B------:R-:W-:-:S03]  /*1830*/  LOP3.LUT R13, R8, 0xf000f, R3, 0xea, !PT ;  /* 0x000f000f080d7812 */ /* 0x000fc600078eea03 */
[----:B------:R-:W-:Y:S01]  /*1840*/  FADD R5, R5, R26 ;  /* 0x0000001a05057221 */ /* 0x000fe20000000000 */
[----:B------:R-:W-:Y:S01]  /*1850*/  FADD R12, R9, R12 ;  /* 0x0000000c090c7221 */ /* 0x000fe20000000000 */
[----:B------:R-:W-:-:S03]  /*1860*/  HADD2 R13, R13, -1032, -1032 ;  /* 0xe408e4080d0d7430 */ /* 0x000fc60000000000 */
[----:B------:R-:W-:Y:S01]  /*1870*/  FADD R9, R5, R12 ;  /* 0x0000000c05097221 */ /* 0x000fe20000000000 */
[--C-:B------:R-:W-:Y:S02]  /*1880*/  LOP3.LUT R5, R8, 0xf000f0, R3.reuse, 0xea, !PT ;  /* 0x00f000f008057812 */ /* 0x100fe400078eea03 */
[----:B------:R-:W-:Y:S01]  /*1890*/  SHF.R.U32.HI R12, RZ, 0x4, R8 ;  /* 0x00000004ff0c7819 */ /* 0x000fe20000011608 */
[----:B----4-:R-:W-:Y:S02]  /*18a0*/  HMUL2 R16, R16, R13 ;  /* 0x0000000d10107232 */ /* 0x010fe40000000000 */
[----:B------:R-:W-:Y:S01]  /*18b0*/  HFMA2 R8, R5, R0.H0_H0, -72, -72 ;  /* 0xd480d48005087431 */ /* 0x000fe20000040000 */
[C-C-:B------:R-:W-:Y:S02]  /*18c0*/  LOP3.LUT R5, R12.reuse, 0xf000f, R3.reuse, 0xea, !PT ;  /* 0x000f000f0c057812 */ /* 0x140fe400078eea03 */
[----:B------:R-:W-:-:S03]  /*18d0*/  LOP3.LUT R13, R12, 0xf000f0, R3, 0xea, !PT ;  /* 0x00f000f00c0d7812 */ /* 0x000fc600078eea03 */
[----:B------:R-:W-:Y:S02]  /*18e0*/  HADD2 R12, R5, -1032, -1032 ;  /* 0xe408e408050c7430 */ /* 0x000fe40000000000 */
[----:B------:R-:W-:Y:S02]  /*18f0*/  HFMA2 R5, R13, R0.H0_H0, -72, -72 ;  /* 0xd480d4800d057431 */ /* 0x000fe40000040000 */
[--C-:B------:R-:W-:Y:S02]  /*1900*/  HADD2.F32 R13, -RZ, R16.reuse.H0_H0 ;  /* 0x20000010ff0d7230 */ /* 0x100fe40000004100 */
[----:B------:R-:W-:Y:S02]  /*1910*/  HADD2.F32 R16, -RZ, R16.H1_H1 ;  /* 0x30000010ff107230 */ /* 0x000fe40000004100 */
[----:B------:R-:W-:Y:S02]  /*1920*/  HFMA2 R8, R17, R8, -RZ ;  /* 0x0000000811087231 */ /* 0x000fe400001000ff */
[----:B------:R-:W-:-:S02]  /*1930*/  HMUL2 R12, R18, R12 ;  /* 0x0000000c120c7232 */ /* 0x000fc40000000000 */
[----:B------:R-:W-:Y:S02]  /*1940*/  HFMA2 R5, R19, R5, -RZ ;  /* 0x0000000513057231 */ /* 0x000fe400001000ff */
[----:B------:R-:W-:Y:S02]  /*1950*/  FADD R24, R13, R16 ;  /* 0x000000100d187221 */ /* 0x000fe40000000000 */
[----:B------:R-:W3:Y:S01]  /*1960*/  LDG.E.128.CONSTANT R16, desc[UR4][R30.64+0x1c00] ;  /* 0x001c00041e107981 */ /* 0x000ee2000c1e9d00 */
[--C-:B------:R-:W-:Y:S02]  /*1970*/  HADD2.F32 R13, -RZ, R8.reuse.H0_H0 ;  /* 0x20000008ff0d7230 */ /* 0x100fe40000004100 */
[----:B------:R-:W-:Y:S02]  /*1980*/  HADD2.F32 R8, -RZ, R8.H1_H1 ;  /* 0x30000008ff087230 */ /* 0x000fe40000004100 */
[----:B------:R-:W-:Y:S02]  /*1990*/  FADD R9, R9, R24 ;  /* 0x0000001809097221 */ /* 0x000fe40000000000 */
[----:B------:R-:W4:Y:S01]  /*19a0*/  LDG.E.128.CONSTANT R24, desc[UR4][R30.64+0x1e00] ;  /* 0x001e00041e187981 */ /* 0x000f22000c1e9d00 */
[----:B------:R-:W-:Y:S01]  /*19b0*/  FADD R8, R13, R8 ;  /* 0x000000080d087221 */ /* 0x000fe20000000000 */
[----:B------:R-:W-:-:S02]  /*19c0*/  HADD2.F32 R13, -RZ, R12.H0_H0 ;  /* 0x2000000cff0d7230 */ /* 0x000fc40000004100 */
[----:B------:R-:W-:Y:S02]  /*19d0*/  HADD2.F32 R12, -RZ, R12.H1_H1 ;  /* 0x3000000cff0c7230 */ /* 0x000fe40000004100 */
[----:B------:R-:W-:-:S03]  /*19e0*/  FADD R9, R9, R8 ;  /* 0x0000000809097221 */ /* 0x000fc60000000000 */
[----:B------:R-:W-:Y:S01]  /*19f0*/  FADD R8, R13, R12 ;  /* 0x0000000c0d087221 */ /* 0x000fe20000000000 */
[----:B------:R-:W-:-:S03]  /*1a00*/  SHF.R.U32.HI R13, RZ, 0x2, R10 ;  /* 0x00000002ff0d7819 */ /* 0x000fc6000001160a */
[----:B------:R-:W-:Y:S01]  /*1a10*/  FADD R10, R9, R8 ;  /* 0x00000008090a7221 */ /* 0x000fe20000000000 */
[--C-:B------:R-:W-:Y:S01]  /*1a20*/  HADD2.F32 R8, -RZ, R5.reuse.H0_H0 ;  /* 0x20000005ff087230 */ /* 0x100fe20000004100 */
[----:B------:R-:W-:Y:S01]  /*1a30*/  LEA R9, P0, R29, R2, 0x5 ;  /* 0x000000021d097211 */ /* 0x000fe200078028ff */
[----:B------:R-:W-:-:S03]  /*1a40*/  HADD2.F32 R5, -RZ, R5.H1_H1 ;  /* 0x30000005ff057230 */ /* 0x000fc60000004100 */
[----:B------:R-:W-:Y:S02]  /*1a50*/  IADD3.X R12, PT, PT, RZ, RZ, RZ, P0, !PT ;  /* 0x000000ffff0c7210 */ /* 0x000fe400007fe4ff */
[----:B------:R-:W-:Y:S01]  /*1a60*/  FADD R5, R8, R5 ;  /* 0x0000000508057221 */ /* 0x000fe20000000000 */
[----:B------:R-:W-:-:S04]  /*1a70*/  LEA R8, P0, R9, UR6, 0x1 ;  /* 0x0000000609087c11 */ /* 0x000fc8000f8008ff */
[----:B------:R-:W-:-:S05]  /*1a80*/  LEA.HI.X R9, R9, UR7, R12, 0x1, P0 ;  /* 0x0000000709097c11 */ /* 0x000fca00080f0c0c */
[----:B------:R0:W5:Y:S01]  /*1a90*/  LDG.E.U16.CONSTANT R8, desc[UR4][R8.64] ;  /* 0x0000000408087981 */ /* 0x000162000c1e9500 */
[----:B------:R-:W-:Y:S01]  /*1aa0*/  SHF.R.U32.HI R6, RZ, 0x3, R6 ;  /* 0x00000003ff067819 */ /* 0x000fe20000011606 */
[----:B------:R-:W-:Y:S01]  /*1ab0*/  FADD R5, R10, R5 ;  /* 0x000000050a057221 */ /* 0x000fe20000000000 */
[----:B------:R-:W-:Y:S02]  /*1ac0*/  SHF.R.U32.HI R14, RZ, 0x1, R14 ;  /* 0x00000001ff0e7819 */ /* 0x000fe4000001160e */
[--C-:B------:R-:W-:Y:S02]  /*1ad0*/  LOP3.LUT R10, R4, 0xf000f, R3.reuse, 0xea, !PT ;  /* 0x000f000f040a7812 */ /* 0x100fe400078eea03 */
[----:B------:R-:W-:Y:S02]  /*1ae0*/  LOP3.LUT R6, R14, R13, R6, 0xfe, !PT ;  /* 0x0000000d0e067212 */ /* 0x000fe400078efe06 */
[----:B------:R-:W-:Y:S01]  /*1af0*/  LOP3.LUT R13, R4, 0xf000f0, R3, 0xea, !PT ;  /* 0x00f000f0040d7812 */ /* 0x000fe200078eea03 */
[----:B------:R-:W-:Y:S01]  /*1b00*/  HADD2 R10, R10, -1032, -1032 ;  /* 0xe408e4080a0a7430 */ /* 0x000fe20000000000 */
[----:B------:R-:W-:-:S03]  /*1b10*/  SHF.R.U32.HI R4, RZ, 0x4, R4 ;  /* 0x00000004ff047819 */ /* 0x000fc60000011604 */
[----:B------:R-:W-:Y:S01]  /*1b20*/  HFMA2 R13, R13, R0.H0_H0, -72, -72 ;  /* 0xd480d4800d0d7431 */ /* 0x000fe20000040000 */
[----:B0-----:R-:W-:-:S05]  /*1b30*/  LOP3.LUT R9, R4, 0xf000f0, R3, 0xea, !PT ;  /* 0x00f000f004097812 */ /* 0x001fca00078eea03 */
[----:B------:R-:W-:Y:S01]  /*1b40*/  HFMA2 R9, R9, R0.H0_H0, -72, -72 ;  /* 0xd480d48009097431 */ /* 0x000fe20000040000 */
[----:B------:R-:W-:Y:S02]  /*1b50*/  SHF.R.U32.HI R7, RZ, 0x3, R7 ;  /* 0x00000003ff077819 */ /* 0x000fe40000011607 */
[----:B------:R-:W-:Y:S02]  /*1b60*/  SHF.R.U32.HI R15, RZ, 0x1, R15 ;  /* 0x00000001ff0f7819 */ /* 0x000fe4000001160f */
[----:B------:R-:W-:Y:S01]  /*1b70*/  ISETP.NE.AND P0, PT, R2, RZ, PT ;  /* 0x000000ff0200720c */ /* 0x000fe20003f05270 */
[----:B--2---:R-:W-:Y:S01]  /*1b80*/  HMUL2 R20, R20, R10 ;  /* 0x0000000a14147232 */ /* 0x004fe20000000000 */
[----:B------:R-:W-:Y:S01]  /*1b90*/  LOP3.LUT R10, R4, 0xf000f, R3, 0xea, !PT ;  /* 0x000f000f040a7812 */ /* 0x000fe200078eea03 */
[----:B------:R-:W-:-:S04]  /*1ba0*/  HFMA2 R21, R21, R13, -RZ ;  /* 0x0000000d15157231 */ /* 0x000fc800001000ff */
[----:B------:R-:W-:Y:S02]  /*1bb0*/  HADD2 R10, R10, -1032, -1032 ;  /* 0xe408e4080a0a7430 */ /* 0x000fe40000000000 */
[--C-:B------:R-:W-:Y:S02]  /*1bc0*/  HADD2.F32 R13, -RZ, R20.reuse.H1_H1 ;  /* 0x30000014ff0d7230 */ /* 0x100fe40000004100 */
[----:B------:R-:W-:Y:S02]  /*1bd0*/  HMUL2 R22, R22, R10 ;  /* 0x0000000a16167232 */ /* 0x000fe40000000000 */
[----:B------:R-:W-:Y:S02]  /*1be0*/  HADD2.F32 R10, -RZ, R20.H0_H0 ;  /* 0x20000014ff0a7230 */ /* 0x000fe40000004100 */
[----:B------:R-:W-:Y:S02]  /*1bf0*/  HFMA2 R23, R23, R9, -RZ ;  /* 0x0000000917177231 */ /* 0x000fe400001000ff */
[----:B------:R-:W-:-:S02]  /*1c00*/  HADD2.F32 R9, -RZ, R21.H0_H0 ;  /* 0x20000015ff097230 */ /* 0x000fc40000004100 */
[----:B------:R-:W-:Y:S02]  /*1c10*/  HADD2.F32 R12, -RZ, R21.H1_H1 ;  /* 0x30000015ff0c7230 */ /* 0x000fe40000004100 */
[----:B------:R-:W-:Y:S01]  /*1c20*/  FADD R10, R10, R13 ;  /* 0x0000000d0a0a7221 */ /* 0x000fe20000000000 */
[----:B------:R-:W-:Y:S01]  /*1c30*/  SHF.R.U32.HI R4, RZ, 0x2, R11 ;  /* 0x00000002ff047819 */ /* 0x000fe2000001160b */
[--C-:B------:R-:W-:Y:S02]  /*1c40*/  HADD2.F32 R13, -RZ, R22.reuse.H0_H0 ;  /* 0x20000016ff0d7230 */ /* 0x100fe40000004100 */
[----:B------:R-:W-:Y:S01]  /*1c50*/  FADD R12, R9, R12 ;  /* 0x0000000c090c7221 */ /* 0x000fe20000000000 */
[----:B------:R-:W-:Y:S01]  /*1c60*/  FADD R11, R5, R10 ;  /* 0x0000000a050b7221 */ /* 0x000fe20000000000 */
[----:B------:R-:W-:Y:S01]  /*1c70*/  HADD2.F32 R22, -RZ, R22.H1_H1 ;  /* 0x30000016ff167230 */ /* 0x000fe20000004100 */
[C-C-:B------:R-:W-:Y:S02]  /*1c80*/  LOP3.LUT R5, R6.reuse, 0xf000f, R3.reuse, 0xea, !PT ;  /* 0x000f000f06057812 */ /* 0x140fe400078eea03 */
[----:B------:R-:W-:Y:S01]  /*1c90*/  SHF.R.U32.HI R10, RZ, 0x4, R6 ;  /* 0x00000004ff0a7819 */ /* 0x000fe20000011606 */
[----:B------:R-:W-:Y:S01]  /*1ca0*/  FADD R12, R11, R12 ;  /* 0x0000000c0b0c7221 */ /* 0x000fe20000000000 */
[--C-:B------:R-:W-:Y:S01]  /*1cb0*/  LOP3.LUT R11, R6, 0xf000f0, R3.reuse, 0xea, !PT ;  /* 0x00f000f0060b7812 */ /* 0x100fe200078eea03 */
[----:B------:R-:W-:Y:S01]  /*1cc0*/  FADD R9, R13, R22 ;  /* 0x000000160d097221 */ /* 0x000fe20000000000 */
[--C-:B------:R-:W-:Y:S01]  /*1cd0*/  HADD2.F32 R13, -RZ, R23.reuse.H0_H0 ;  /* 0x20000017ff0d7230 */ /* 0x100fe20000004100 */
[----:B------:R-:W-:Y:S01]  /*1ce0*/  LOP3.LUT R6, R10, 0xf000f, R3, 0xea, !PT ;  /* 0x000f000f0a067812 */ /* 0x000fe200078eea03 */
[----:B------:R-:W-:-:S02]  /*1cf0*/  HADD2.F32 R14, -RZ, R23.H1_H1 ;  /* 0x30000017ff0e7230 */ /* 0x000fc40000004100 */
[----:B------:R-:W-:Y:S02]  /*1d00*/  HADD2 R5, R5, -1032, -1032 ;  /* 0xe408e40805057430 */ /* 0x000fe40000000000 */
[----:B------:R-:W-:Y:S02]  /*1d10*/  HFMA2 R11, R11, R0.H0_H0, -72, -72 ;  /* 0xd480d4800b0b7431 */ /* 0x000fe40000040000 */
[----:B------:R-:W-:Y:S01]  /*1d20*/  FADD R9, R12, R9 ;  /* 0x000000090c097221 */ /* 0x000fe20000000000 */
[----:B------:R-:W-:Y:S01]  /*1d30*/  FADD R14, R13, R14 ;  /* 0x0000000e0d0e7221 */ /* 0x000fe20000000000 */
[----:B---3--:R-:W-:Y:S02]  /*1d40*/  HMUL2 R16, R16, R5 ;  /* 0x0000000510107232 */ /* 0x008fe40000000000 */
[----:B------:R-:W-:Y:S02]  /*1d50*/  HADD2 R6, R6, -1032, -1032 ;  /* 0xe408e40806067430 */ /* 0x000fe40000000000 */
[----:B------:R-:W-:Y:S01]  /*1d60*/  FADD R5, R9, R14 ;  /* 0x0000000e09057221 */ /* 0x000fe20000000000 */
[----:B------:R-:W-:Y:S01]  /*1d70*/  HFMA2 R17, R17, R11, -RZ ;  /* 0x0000000b11117231 */ /* 0x000fe200001000ff */
[----:B------:R-:W-:Y:S01]  /*1d80*/  LOP3.LUT R9, R10, 0xf000f0, R3, 0xea, !PT ;  /* 0x00f000f00a097812 */ /* 0x000fe200078eea03 */
[----:B------:R-:W-:-:S02]  /*1d90*/  HMUL2 R18, R18, R6 ;  /* 0x0000000612127232 */ /* 0x000fc40000000000 */
[--C-:B------:R-:W-:Y:S02]  /*1da0*/  HADD2.F32 R6, -RZ, R16.reuse.H0_H0 ;  /* 0x20000010ff067230 */ /* 0x100fe40000004100 */
[----:B------:R-:W-:Y:S02]  /*1db0*/  HADD2.F32 R11, -RZ, R16.H1_H1 ;  /* 0x30000010ff0b7230 */ /* 0x000fe40000004100 */
[----:B------:R-:W-:Y:S01]  /*1dc0*/  HFMA2 R9, R9, R0.H0_H0, -72, -72 ;  /* 0xd480d48009097431 */ /* 0x000fe20000040000 */
[----:B------:R-:W-:Y:S02]  /*1dd0*/  LOP3.LUT R4, R15, R4, R7, 0xfe, !PT ;  /* 0x000000040f047212 */ /* 0x000fe400078efe07 */
[----:B------:R-:W-:Y:S01]  /*1de0*/  FADD R6, R6, R11 ;  /* 0x0000000b06067221 */ /* 0x000fe20000000000 */
[----:B------:R-:W-:Y:S01]  /*1df0*/  HADD2.F32 R10, -RZ, R17.H0_H0 ;  /* 0x20000011ff0a7230 */ /* 0x000fe20000004100 */
[----:B------:R-:W-:Y:S01]  /*1e00*/  LOP3.LUT R7, R4, 0xf000f0, R3, 0xea, !PT ;  /* 0x00f000f004077812 */ /* 0x000fe200078eea03 */
[----:B------:R-:W-:-:S02]  /*1e10*/  HADD2.F32 R12, -RZ, R18.H0_H0 ;  /* 0x20000012ff0c7230 */ /* 0x000fc40000004100 */
[----:B------:R-:W-:Y:S01]  /*1e20*/  FADD R6, R5, R6 ;  /* 0x0000000605067221 */ /* 0x000fe20000000000 */
[----:B------:R-:W-:Y:S01]  /*1e30*/  HADD2.F32 R13, -RZ, R18.H1_H1 ;  /* 0x30000012ff0d7230 */ /* 0x000fe20000004100 */
[----:B------:R-:W-:Y:S01]  /*1e40*/  LOP3.LUT R5, R4, 0xf000f, R3, 0xea, !PT ;  /* 0x000f000f04057812 */ /* 0x000fe200078eea03 */
[----:B------:R-:W-:Y:S02]  /*1e50*/  HADD2.F32 R17, -RZ, R17.H1_H1 ;  /* 0x30000011ff117230 */ /* 0x000fe40000004100 */
[----:B------:R-:W-:Y:S01]  /*1e60*/  HFMA2 R9, R19, R9, -RZ ;  /* 0x0000000913097231 */ /* 0x000fe200001000ff */
[----:B------:R-:W-:Y:S01]  /*1e70*/  SHF.R.U32.HI R4, RZ, 0x4, R4 ;  /* 0x00000004ff047819 */ /* 0x000fe20000011604 */
[----:B------:R-:W-:Y:S01]  /*1e80*/  FADD R13, R12, R13 ;  /* 0x0000000d0c0d7221 */ /* 0x000fe20000000000 */
[----:B------:R-:W-:Y:S02]  /*1e90*/  HFMA2 R7, R7, R0.H0_H0, -72, -72 ;  /* 0xd480d48007077431 */ /* 0x000fe40000040000 */
[----:B------:R-:W-:Y:S01]  /*1ea0*/  FADD R17, R10, R17 ;  /* 0x000000110a117221 */ /* 0x000fe20000000000 */
[----:B------:R-:W-:Y:S01]  /*1eb0*/  HADD2 R12, R5, -1032, -1032 ;  /* 0xe408e408050c7430 */ /* 0x000fe20000000000 */
[----:B------:R-:W-:-:S02]  /*1ec0*/  LOP3.LUT R5, R4, 0xf000f, R3, 0xea, !PT ;  /* 0x000f000f04057812 */ /* 0x000fc400078eea03 */
[----:B------:R-:W-:Y:S01]  /*1ed0*/  LOP3.LUT R3, R4, 0xf000f0, R3, 0xea, !PT ;  /* 0x00f000f004037812 */ /* 0x000fe200078eea03 */
[----:B------:R-:W-:Y:S01]  /*1ee0*/  FADD R6, R6, R17 ;  /* 0x0000001106067221 */ /* 0x000fe20000000000 */
[----:B----4-:R-:W-:Y:S02]  /*1ef0*/  HFMA2 R7, R25, R7, -RZ ;  /* 0x0000000719077231 */ /* 0x010fe400001000ff */
[--C-:B------:R-:W-:Y:S02]  /*1f00*/  HADD2.F32 R10, -RZ, R9.reuse.H0_H0 ;  /* 0x20000009ff0a7230 */ /* 0x100fe40000004100 */
[----:B------:R-:W-:Y:S02]  /*1f10*/  HMUL2 R12, R24, R12 ;  /* 0x0000000c180c7232 */ /* 0x000fe40000000000 */
[----:B------:R-:W-:Y:S02]  /*1f20*/  HADD2.F32 R9, -RZ, R9.H1_H1 ;  /* 0x30000009ff097230 */ /* 0x000fe40000004100 */
[----:B------:R-:W-:-:S02]  /*1f30*/  HFMA2 R0, R3, R0.H0_H0, -72, -72 ;  /* 0xd480d48003007431 */ /* 0x000fc40000040000 */
[----:B------:R-:W-:Y:S01]  /*1f40*/  FADD R6, R6, R13 ;  /* 0x0000000d06067221 */ /* 0x000fe20000000000 */
[----:B------:R-:W-:Y:S02]  /*1f50*/  HADD2 R13, R5, -1032, -1032 ;  /* 0xe408e408050d7430 */ /* 0x000fe40000000000 */
[--C-:B------:R-:W-:Y:S02]  /*1f60*/  HADD2.F32 R4, -RZ, R12.reuse.H0_H0 ;  /* 0x2000000cff047230 */ /* 0x100fe40000004100 */
[----:B------:R-:W-:Y:S01]  /*1f70*/  FADD R9, R10, R9 ;  /* 0x000000090a097221 */ /* 0x000fe20000000000 */
[----:B------:R-:W-:Y:S02]  /*1f80*/  HADD2.F32 R5, -RZ, R12.H1_H1 ;  /* 0x3000000cff057230 */ /* 0x000fe40000004100 */
[----:B------:R-:W-:Y:S02]  /*1f90*/  HMUL2 R13, R26, R13 ;  /* 0x0000000d1a0d7232 */ /* 0x000fe40000000000 */
[----:B------:R-:W-:-:S02]  /*1fa0*/  HFMA2 R27, R27, R0, -RZ ;  /* 0x000000001b1b7231 */ /* 0x000fc400001000ff */
[--C-:B------:R-:W-:Y:S02]  /*1fb0*/  HADD2.F32 R3, -RZ, R7.reuse.H0_H0 ;  /* 0x20000007ff037230 */ /* 0x100fe40000004100 */
[----:B------:R-:W-:Y:S01]  /*1fc0*/  FADD R6, R6, R9 ;  /* 0x0000000906067221 */ /* 0x000fe20000000000 */
[----:B------:R-:W-:Y:S02]  /*1fd0*/  HADD2.F32 R10, -RZ, R7.H1_H1 ;  /* 0x30000007ff0a7230 */ /* 0x000fe40000004100 */
[----:B------:R-:W-:Y:S01]  /*1fe0*/  FADD R5, R4, R5 ;  /* 0x0000000504057221 */ /* 0x000fe20000000000 */
[--C-:B------:R-:W-:Y:S02]  /*1ff0*/  HADD2.F32 R0, -RZ, R13.reuse.H0_H0 ;  /* 0x2000000dff007230 */ /* 0x100fe40000004100 */
[----:B------:R-:W-:Y:S02]  /*2000*/  HADD2.F32 R13, -RZ, R13.H1_H1 ;  /* 0x3000000dff0d7230 */ /* 0x000fe40000004100 */
[----:B------:R-:W-:Y:S01]  /*2010*/  FADD R10, R3, R10 ;  /* 0x0000000a030a7221 */ /* 0x000fe20000000000 */
[----:B------:R-:W-:Y:S01]  /*2020*/  FADD R5, R6, R5 ;  /* 0x0000000506057221 */ /* 0x000fe20000000000 */
[----:B------:R-:W-:-:S02]  /*2030*/  HADD2.F32 R3, -RZ, R27.H0_H0 ;  /* 0x2000001bff037230 */ /* 0x000fc40000004100 */
[----:B------:R-:W-:Y:S02]  /*2040*/  HADD2.F32 R4, -RZ, R27.H1_H1 ;  /* 0x3000001bff047230 */ /* 0x000fe40000004100 */
[----:B------:R-:W-:Y:S01]  /*2050*/  FADD R0, R0, R13 ;  /* 0x0000000d00007221 */ /* 0x000fe20000000000 */
[----:B------:R-:W-:Y:S02]  /*2060*/  FADD R5, R5, R10 ;  /* 0x0000000a05057221 */ /* 0x000fe40000000000 */
[----:B------:R-:W-:Y:S02]  /*2070*/  FADD R3, R3, R4 ;  /* 0x0000000403037221 */ /* 0x000fe40000000000 */
[----:B------:R-:W-:Y:S01]  /*2080*/  FADD R0, R5, R0 ;  /* 0x0000000005007221 */ /* 0x000fe20000000000 */
[----:B-----5:R-:W-:-:S03]  /*2090*/  HADD2.F32 R5, -RZ, R8.H0_H0 ;  /* 0x20000008ff057230 */ /* 0x020fc60000004100 */
[----:B------:R-:W-:-:S04]  /*20a0*/  FADD R0, R0, R3 ;  /* 0x0000000300007221 */ /* 0x000fc80000000000 */
[----:B------:R-:W-:-:S05]  /*20b0*/  FFMA R0, R0, R5, RZ ;  /* 0x0000000500007223 */ /* 0x000fca00000000ff */
[----:B------:R-:W0:Y:S02]  /*20c0*/  SHFL.BFLY PT, R3, R0, 0x10, 0x1f ;  /* 0x0e001f0000037f89 */ /* 0x000e2400000e0000 */
[----:B0-----:R-:W-:-:S05]  /*20d0*/  FADD R3, R0, R3 ;  /* 0x0000000300037221 */ /* 0x001fca0000000000 */
[----:B------:R-:W0:Y:S02]  /*20e0*/  SHFL.BFLY PT, R4, R3, 0x8, 0x1f ;  /* 0x0d001f0003047f89 */ /* 0x000e2400000e0000 */
[----:B0-----:R-:W-:-:S05]  /*20f0*/  FADD R4, R3, R4 ;  /* 0x0000000403047221 */ /* 0x001fca0000000000 */
[----:B------:R-:W0:Y:S02]  /*2100*/  SHFL.BFLY PT, R5, R4, 0x4, 0x1f ;  /* 0x0c801f0004057f89 */ /* 0x000e2400000e0000 */
[----:B0-----:R-:W-:-:S05]  /*2110*/  FADD R5, R4, R5 ;  /* 0x0000000504057221 */ /* 0x001fca0000000000 */
[----:B------:R-:W0:Y:S02]  /*2120*/  SHFL.BFLY PT, R6, R5, 0x2, 0x1f ;  /* 0x0c401f0005067f89 */ /* 0x000e2400000e0000 */
[----:B0-----:R-:W-:-:S05]  /*2130*/  FADD R6, R5, R6 ;  /* 0x0000000605067221 */ /* 0x001fca0000000000 */
[----:B------:R0:W1:Y:S01]  /*2140*/  SHFL.BFLY PT, R7, R6, 0x1, 0x1f ;  /* 0x0c201f0006077f89 */ /* 0x00006200000e0000 */
[----:B------:R-:W-:Y:S05]  /*2150*/  @P0 EXIT ;  /* 0x000000000000094d */ /* 0x000fea0003800000 */
[----:B------:R-:W2:Y:S08]  /*2160*/  LDC.64 R2, c[0x0][0x398] ;  /* 0x0000e600ff027b82 */ /* 0x000eb00000000a00 */
[----:B------:R-:W3:Y:S01]  /*2170*/  LDC.64 R4, c[0x0][0x3a0] ;  /* 0x0000e800ff047b82 */ /* 0x000ee20000000a00 */
[----:B--2---:R-:W-:-:S06]  /*2180*/  IMAD.WIDE.U32 R2, R29, 0x2, R2 ;  /* 0x000000021d027825 */ /* 0x004fcc00078e0002 */
[----:B------:R-:W2:Y:S01]  /*2190*/  LDG.E.U16.CONSTANT R2, desc[UR4][R2.64] ;  /* 0x0000000402027981 */ /* 0x000ea2000c1e9500 */
[----:B-1----:R-:W-:Y:S01]  /*21a0*/  FADD R7, R6, R7 ;  /* 0x0000000706077221 */ /* 0x002fe20000000000 */
[----:B---3--:R-:W-:-:S04]  /*21b0*/  IMAD.WIDE.U32 R4, R29, 0x2, R4 ;  /* 0x000000021d047825 */ /* 0x008fc800078e0004 */
[----:B------:R-:W-:-:S05]  /*21c0*/  F2FP.F16.F32.PACK_AB R7, RZ, R7 ;  /* 0x00000007ff07723e */ /* 0x000fca00000000ff */
[----:B--2---:R-:W-:-:S05]  /*21d0*/  HADD2 R7, R7.H0_H0, R2.H0_H0 ;  /* 0x2000000207077230 */ /* 0x004fca0000000800 */
[----:B------:R-:W-:Y:S01]  /*21e0*/  STG.E.U16 desc[UR4][R4.64], R7 ;  /* 0x0000000704007986 */ /* 0x000fe2000c101504 */
[----:B------:R-:W-:Y:S05]  /*21f0*/  EXIT ;  /* 0x000000000000794d */ /* 0x000fea0003800000 */
.L_x_0:
[----:B------:R-:W-:-:S00]  /*2200*/  BRA `(.L_x_0) ;  /* 0xfffffffc00fc7947 */ /* 0x000fc0000383ffff */
[----:B------:R-:W-:-:S00]  /*2210*/  NOP ;  /* 0x0000000000007918 */ /* 0x000fc00000000000 */
        /* <DEDUP_REMOVED lines=14> */
.L_x_1:


//--------------------- .nv.shared.reserved.0     --------------------------
	.section	.nv.shared.reserved.0,"aw",@nobits
	.weak		__nv_reservedSMEM_offset_0_alias
	.size		__nv_reservedSMEM_offset_0_alias, 0, 64
	.other		__nv_reservedSMEM_offset_0_alias,@"STO_CUDA_RESERVED_SHARED STV_DEFAULT"
__nv_reservedSMEM_offset_0_alias:
	.zero		0
	.zero		64


//--------------------- .nv.constant0._Z17gemv_i3_v2_kernelI6__halfLi128ELi32EEvPKT_PKhS3_S3_PS1_ --------------------------
	.section	.nv.constant0._Z17gemv_i3_v2_kernelI6__halfLi128ELi32EEvPKT_PKhS3_S3_PS1_,"a",@progbits
	.sectionflags	@""
	.align	4
.nv.constant0._Z17gemv_i3_v2_kernelI6__halfLi128ELi32EEvPKT_PKhS3_S3_PS1_:
	.zero		936


//--------------------- SYMBOLS --------------------------

	.type		.nv.reservedSmem.offset0,@object
	.size		.nv.reservedSmem.offset0,0x4
